def attn_fwd(
    Q,
    K,
    V,
    Out,
    Lse,
    sm_scale,
    stride_qz,
    stride_qh,
    stride_qm,
    stride_qk,
    stride_kz,
    stride_kh,
    stride_kn,
    stride_kk,
    stride_vz,
    stride_vh,
    stride_vn,
    stride_vk,
    stride_oz,
    stride_oh,
    stride_om,
    stride_ok,
    seqlen_q,
    seqlen_k,
    BLOCK_M: tl.constexpr,
    BLOCK_N: tl.constexpr,
    HEAD_DIM: tl.constexpr,
    CAUSAL: tl.constexpr,
):
    start_m = tl.program_id(0)
    off_hz = tl.program_id(1)
    q_off = off_hz * stride_qh
    k_off = off_hz * stride_kh
    v_off = off_hz * stride_vh
    offs_m = start_m * BLOCK_M + tl.arange(0, BLOCK_M)
    offs_d = tl.arange(0, HEAD_DIM)
    offs_n = tl.arange(0, BLOCK_N)
    q_ptrs = Q + q_off + offs_m[:, None] * stride_qm + offs_d[None, :] * stride_qk
    k_ptrs = K + k_off + offs_d[:, None] * stride_kk + offs_n[None, :] * stride_kn
    v_ptrs = V + v_off + offs_n[:, None] * stride_vn + offs_d[None, :] * stride_vk
    m_i = tl.full([BLOCK_M], float("-inf"), dtype=tl.float32)
    l_i = tl.zeros([BLOCK_M], dtype=tl.float32) + 1.0
    acc = tl.zeros([BLOCK_M, HEAD_DIM], dtype=tl.float32)
    q = tl.load(q_ptrs)
    acc, l_i, m_i = _attn_fwd_inner(
        acc,
        l_i,
        m_i,
        q,
        k_ptrs,
        v_ptrs,
        sm_scale,
        stride_kn,
        stride_vn,
        start_m,
        seqlen_k,
        BLOCK_M,
        BLOCK_N,
        HEAD_DIM,
        CAUSAL,
    )
    acc = acc / l_i[:, None]
    lse = m_i + tl.math.log2(l_i) / 1.4426950408889634
    o_ptrs = (
        Out
        + off_hz * stride_oh
        + offs_m[:, None] * stride_om
        + offs_d[None, :] * stride_ok
    )
    tl.store(o_ptrs, acc.to(Out.dtype.element_ty))
    tl.store(Lse + off_hz * seqlen_q + offs_m, lse)

# config = {"BLOCK_M": 128, "BLOCK_N": 32, "HEAD_DIM": 128, "arch": "sm_100", "causal": false, "dtype": "bf16", "num_stages": 2, "num_warps": 8}
# arch = sm_100


// ===== COMPILED SASS (sm_100a) =====

	.target	sm_100a

	.elftype	@"ET_EXEC"


//--------------------- .note.nv.tkinfo           --------------------------
	.section	.note.nv.tkinfo,"",@"SHT_NOTE"
	.sectionflags	@"SHF_NOTE_NV_TKINFO"
	.tkinfo
        /*0018*/ 	.word	0x00000081
        /*0030*/ 	.string	""
        /*0030*/ 	.string	"ptxas-blackwell"
        /*0030*/ 	.string	"Cuda compilation tools, release 12.9, V12.9.86"
        /*0030*/ 	.string	"Build cuda_12.9.r12.9/compiler.36037853_0"
        /*0030*/ 	.string	"-v  -suppress-debug-info  -lineinfo  -arch sm_100a "



//--------------------- .note.nv.cuver            --------------------------
	.section	.note.nv.cuver,"",@"SHT_NOTE"
	.sectionflags	@"SHF_NOTE_NV_CUVER"
        /*0018*/ 	.short	0x0001
        /*001a*/ 	.short	0x0064
        /*001c*/ 	.short	0x0001
        /*001e*/ 	.short	0x0000
        /*0020*/ 	.short	0x0001
        /*0022*/ 	.short	0x0000


//--------------------- .nv.info                  --------------------------
	.section	.nv.info,"",@"SHT_CUDA_INFO"
	.align	4


	//----- nvinfo : EIATTR_REGCOUNT
	.align		4
        /*0000*/ 	.byte	0x04, 0x2f
        /*0002*/ 	.short	(.L_5 - .L_4)
	.align		4
.L_4:
        /*0004*/ 	.word	index@(attn_fwd)
        /*0008*/ 	.word	0x000000aa


	//----- nvinfo : EIATTR_FRAME_SIZE
	.align		4
.L_5:
        /*000c*/ 	.byte	0x04, 0x11
        /*000e*/ 	.short	(.L_7 - .L_6)
	.align		4
.L_6:
        /*0010*/ 	.word	index@($__internal_2_$__cuda_sm10x_tcgen05_guardrail_trap_unallocated_columns_being_dealloced)
        /*0014*/ 	.word	0x00000000


	//----- nvinfo : EIATTR_FRAME_SIZE
	.align		4
.L_7:
        /*0018*/ 	.byte	0x04, 0x11
        /*001a*/ 	.short	(.L_9 - .L_8)
	.align		4
.L_8:
        /*001c*/ 	.word	index@($__internal_1_$__cuda_sm10x_tcgen05_guardrail_trap_phase_invalid_during_alloc)
        /*0020*/ 	.word	0x00000000


	//----- nvinfo : EIATTR_FRAME_SIZE
	.align		4
.L_9:
        /*0024*/ 	.byte	0x04, 0x11
        /*0026*/ 	.short	(.L_11 - .L_10)
	.align		4
.L_10:
        /*0028*/ 	.word	index@($__internal_0_$__cuda_sm10x_tcgen05_guardrail_trap_col_being_dealloced_not_returned_by_alloc)
        /*002c*/ 	.word	0x00000000


	//----- nvinfo : EIATTR_FRAME_SIZE
	.align		4
.L_11:
        /*0030*/ 	.byte	0x04, 0x11
        /*0032*/ 	.short	(.L_13 - .L_12)
	.align		4
.L_12:
        /*0034*/ 	.word	index@(attn_fwd)
        /*0038*/ 	.word	0x00000000


	//----- nvinfo : EIATTR_MIN_STACK_SIZE
	.align		4
.L_13:
        /*003c*/ 	.byte	0x04, 0x12
        /*003e*/ 	.short	(.L_15 - .L_14)
	.align		4
.L_14:
        /*0040*/ 	.word	index@(attn_fwd)
        /*0044*/ 	.word	0x00000000
.L_15:


//--------------------- .nv.info.attn_fwd         --------------------------
	.section	.nv.info.attn_fwd,"",@"SHT_CUDA_INFO"
	.sectionflags	@""
	.align	4


	//----- nvinfo : EIATTR_CUDA_API_VERSION
	.align		4
        /*0000*/ 	.byte	0x04, 0x37
        /*0002*/ 	.short	(.L_17 - .L_16)
.L_16:
        /*0004*/ 	.word	0x00000081


	//----- nvinfo : EIATTR_KPARAM_INFO
	.align		4
.L_17:
        /*0008*/ 	.byte	0x04, 0x17
        /*000a*/ 	.short	(.L_19 - .L_18)
.L_18:
        /*000c*/ 	.word	0x00000000
        /*0010*/ 	.short	0x0019
        /*0012*/ 	.short	0x0080
        /*0014*/ 	.byte	0x00, 0xf4, 0x21, 0x00


	//----- nvinfo : EIATTR_KPARAM_INFO
	.align		4
.L_19:
        /*0018*/ 	.byte	0x04, 0x17
        /*001a*/ 	.short	(.L_21 - .L_20)
.L_20:
        /*001c*/ 	.word	0x00000000
        /*0020*/ 	.short	0x0018
        /*0022*/ 	.short	0x0078
        /*0024*/ 	.byte	0x00, 0xf4, 0x21, 0x00


	//----- nvinfo : EIATTR_KPARAM_INFO
	.align		4
.L_21:
        /*0028*/ 	.byte	0x04, 0x17
        /*002a*/ 	.short	(.L_23 - .L_22)
.L_22:
        /*002c*/ 	.word	0x00000000
        /*0030*/ 	.short	0x0017
        /*0032*/ 	.short	0x0070
        /*0034*/ 	.byte	0x00, 0xf0, 0x11, 0x00


	//----- nvinfo : EIATTR_KPARAM_INFO
	.align		4
.L_23:
        /*0038*/ 	.byte	0x04, 0x17
        /*003a*/ 	.short	(.L_25 - .L_24)
.L_24:
        /*003c*/ 	.word	0x00000000
        /*0040*/ 	.short	0x0016
        /*0042*/ 	.short	0x006c
        /*0044*/ 	.byte	0x00, 0xf0, 0x11, 0x00


	//----- nvinfo : EIATTR_KPARAM_INFO
	.align		4
.L_25:
        /*0048*/ 	.byte	0x04, 0x17
        /*004a*/ 	.short	(.L_27 - .L_26)
.L_26:
        /*004c*/ 	.word	0x00000000
        /*0050*/ 	.short	0x0015
        /*0052*/ 	.short	0x0068
        /*0054*/ 	.byte	0x00, 0xf0, 0x11, 0x00


	//----- nvinfo : EIATTR_KPARAM_INFO
	.align		4
.L_27:
        /*0058*/ 	.byte	0x04, 0x17
        /*005a*/ 	.short	(.L_29 - .L_28)
.L_28:
        /*005c*/ 	.word	0x00000000
        /*0060*/ 	.short	0x0014
        /*0062*/ 	.short	0x0064
        /*0064*/ 	.byte	0x00, 0xf0, 0x11, 0x00


	//----- nvinfo : EIATTR_KPARAM_INFO
	.align		4
.L_29:
        /*0068*/ 	.byte	0x04, 0x17
        /*006a*/ 	.short	(.L_31 - .L_30)
.L_30:
        /*006c*/ 	.word	0x00000000
        /*0070*/ 	.short	0x0013
        /*0072*/ 	.short	0x0060
        /*0074*/ 	.byte	0x00, 0xf0, 0x11, 0x00


	//----- nvinfo : EIATTR_KPARAM_INFO
	.align		4
.L_31:
        /*0078*/ 	.byte	0x04, 0x17
        /*007a*/ 	.short	(.L_33 - .L_32)
.L_32:
        /*007c*/ 	.word	0x00000000
        /*0080*/ 	.short	0x0012
        /*0082*/ 	.short	0x005c
        /*0084*/ 	.byte	0x00, 0xf0, 0x11, 0x00


	//----- nvinfo : EIATTR_KPARAM_INFO
	.align		4
.L_33:
        /*0088*/ 	.byte	0x04, 0x17
        /*008a*/ 	.short	(.L_35 - .L_34)
.L_34:
        /*008c*/ 	.word	0x00000000
        /*0090*/ 	.short	0x0011
        /*0092*/ 	.short	0x0058
        /*0094*/ 	.byte	0x00, 0xf0, 0x11, 0x00


	//----- nvinfo : EIATTR_KPARAM_INFO
	.align		4
.L_35:
        /*0098*/ 	.byte	0x04, 0x17
        /*009a*/ 	.short	(.L_37 - .L_36)
.L_36:
        /*009c*/ 	.word	0x00000000
        /*00a0*/ 	.short	0x0010
        /*00a2*/ 	.short	0x0054
        /*00a4*/ 	.byte	0x00, 0xf0, 0x11, 0x00


	//----- nvinfo : EIATTR_KPARAM_INFO
	.align		4
.L_37:
        /*00a8*/ 	.byte	0x04, 0x17
        /*00aa*/ 	.short	(.L_39 - .L_38)
.L_38:
        /*00ac*/ 	.word	0x00000000
        /*00b0*/ 	.short	0x000f
        /*00b2*/ 	.short	0x0050
        /*00b4*/ 	.byte	0x00, 0xf0, 0x11, 0x00


	//----- nvinfo : EIATTR_KPARAM_INFO
	.align		4
.L_39:
        /*00b8*/ 	.byte	0x04, 0x17
        /*00ba*/ 	.short	(.L_41 - .L_40)
.L_40:
        /*00bc*/ 	.word	0x00000000
        /*00c0*/ 	.short	0x000e
        /*00c2*/ 	.short	0x004c
        /*00c4*/ 	.byte	0x00, 0xf0, 0x11, 0x00


	//----- nvinfo : EIATTR_KPARAM_INFO
	.align		4
.L_41:
        /*00c8*/ 	.byte	0x04, 0x17
        /*00ca*/ 	.short	(.L_43 - .L_42)
.L_42:
        /*00cc*/ 	.word	0x00000000
        /*00d0*/ 	.short	0x000d
        /*00d2*/ 	.short	0x0048
        /*00d4*/ 	.byte	0x00, 0xf0, 0x11, 0x00


	//----- nvinfo : EIATTR_KPARAM_INFO
	.align		4
.L_43:
        /*00d8*/ 	.byte	0x04, 0x17
        /*00da*/ 	.short	(.L_45 - .L_44)
.L_44:
        /*00dc*/ 	.word	0x00000000
        /*00e0*/ 	.short	0x000c
        /*00e2*/ 	.short	0x0044
        /*00e4*/ 	.byte	0x00, 0xf0, 0x11, 0x00


	//----- nvinfo : EIATTR_KPARAM_INFO
	.align		4
.L_45:
        /*00e8*/ 	.byte	0x04, 0x17
        /*00ea*/ 	.short	(.L_47 - .L_46)
.L_46:
        /*00ec*/ 	.word	0x00000000
        /*00f0*/ 	.short	0x000b
        /*00f2*/ 	.short	0x0040
        /*00f4*/ 	.byte	0x00, 0xf0, 0x11, 0x00


	//----- nvinfo : EIATTR_KPARAM_INFO
	.align		4
.L_47:
        /*00f8*/ 	.byte	0x04, 0x17
        /*00fa*/ 	.short	(.L_49 - .L_48)
.L_48:
        /*00fc*/ 	.word	0x00000000
        /*0100*/ 	.short	0x000a
        /*0102*/ 	.short	0x003c
        /*0104*/ 	.byte	0x00, 0xf0, 0x11, 0x00


	//----- nvinfo : EIATTR_KPARAM_INFO
	.align		4
.L_49:
        /*0108*/ 	.byte	0x04, 0x17
        /*010a*/ 	.short	(.L_51 - .L_50)
.L_50:
        /*010c*/ 	.word	0x00000000
        /*0110*/ 	.short	0x0009
        /*0112*/ 	.short	0x0038
        /*0114*/ 	.byte	0x00, 0xf0, 0x11, 0x00


	//----- nvinfo : EIATTR_KPARAM_INFO
	.align		4
.L_51:
        /*0118*/ 	.byte	0x04, 0x17
        /*011a*/ 	.short	(.L_53 - .L_52)
.L_52:
        /*011c*/ 	.word	0x00000000
        /*0120*/ 	.short	0x0008
        /*0122*/ 	.short	0x0034
        /*0124*/ 	.byte	0x00, 0xf0, 0x11, 0x00


	//----- nvinfo : EIATTR_KPARAM_INFO
	.align		4
.L_53:
        /*0128*/ 	.byte	0x04, 0x17
        /*012a*/ 	.short	(.L_55 - .L_54)
.L_54:
        /*012c*/ 	.word	0x00000000
        /*0130*/ 	.short	0x0007
        /*0132*/ 	.short	0x0030
        /*0134*/ 	.byte	0x00, 0xf0, 0x11, 0x00


	//----- nvinfo : EIATTR_KPARAM_INFO
	.align		4
.L_55:
        /*0138*/ 	.byte	0x04, 0x17
        /*013a*/ 	.short	(.L_57 - .L_56)
.L_56:
        /*013c*/ 	.word	0x00000000
        /*0140*/ 	.short	0x0006
        /*0142*/ 	.short	0x002c
        /*0144*/ 	.byte	0x00, 0xf0, 0x11, 0x00


	//----- nvinfo : EIATTR_KPARAM_INFO
	.align		4
.L_57:
        /*0148*/ 	.byte	0x04, 0x17
        /*014a*/ 	.short	(.L_59 - .L_58)
.L_58:
        /*014c*/ 	.word	0x00000000
        /*0150*/ 	.short	0x0005
        /*0152*/ 	.short	0x0028
        /*0154*/ 	.byte	0x00, 0xf0, 0x11, 0x00


	//----- nvinfo : EIATTR_KPARAM_INFO
	.align		4
.L_59:
        /*0158*/ 	.byte	0x04, 0x17
        /*015a*/ 	.short	(.L_61 - .L_60)
.L_60:
        /*015c*/ 	.word	0x00000000
        /*0160*/ 	.short	0x0004
        /*0162*/ 	.short	0x0020
        /*0164*/ 	.byte	0x00, 0xf4, 0x21, 0x00


	//----- nvinfo : EIATTR_KPARAM_INFO
	.align		4
.L_61:
        /*0168*/ 	.byte	0x04, 0x17
        /*016a*/ 	.short	(.L_63 - .L_62)
.L_62:
        /*016c*/ 	.word	0x00000000
        /*0170*/ 	.short	0x0003
        /*0172*/ 	.short	0x0018
        /*0174*/ 	.byte	0x00, 0xf4, 0x21, 0x00


	//----- nvinfo : EIATTR_KPARAM_INFO
	.align		4
.L_63:
        /*0178*/ 	.byte	0x04, 0x17
        /*017a*/ 	.short	(.L_65 - .L_64)
.L_64:
        /*017c*/ 	.word	0x00000000
        /*0180*/ 	.short	0x0002
        /*0182*/ 	.short	0x0010
        /*0184*/ 	.byte	0x00, 0xf4, 0x21, 0x00


	//----- nvinfo : EIATTR_KPARAM_INFO
	.align		4
.L_65:
        /*0188*/ 	.byte	0x04, 0x17
        /*018a*/ 	.short	(.L_67 - .L_66)
.L_66:
        /*018c*/ 	.word	0x00000000
        /*0190*/ 	.short	0x0001
        /*0192*/ 	.short	0x0008
        /*0194*/ 	.byte	0x00, 0xf4, 0x21, 0x00


	//----- nvinfo : EIATTR_KPARAM_INFO
	.align		4
.L_67:
        /*0198*/ 	.byte	0x04, 0x17
        /*019a*/ 	.short	(.L_69 - .L_68)
.L_68:
        /*019c*/ 	.word	0x00000000
        /*01a0*/ 	.short	0x0000
        /*01a2*/ 	.short	0x0000
        /*01a4*/ 	.byte	0x00, 0xf4, 0x21, 0x00


	//----- nvinfo : EIATTR_AT_ENTRY_FRAGMENTS
	.align		4
.L_69:
        /*01a8*/ 	.byte	0x04, 0x4f
        /*01aa*/ 	.short	(.L_71 - .L_70)


	//   ....[0]....
.L_70:
        /*01ac*/ 	.word	0x00000004


	//----- nvinfo : EIATTR_RESERVED_SMEM_USED
	.align		4
.L_71:
        /*01b0*/ 	.byte	0x01, 0x41
	.zero		2


	//----- nvinfo : EIATTR_SPARSE_MMA_MASK
	.align		4
        /*01b4*/ 	.byte	0x03, 0x50
        /*01b6*/ 	.short	0x0000


	//----- nvinfo : EIATTR_TCGEN05_1CTA_USED
	.align		4
        /*01b8*/ 	.byte	0x01, 0x51
	.zero		2


	//----- nvinfo : EIATTR_MAXREG_COUNT
	.align		4
        /*01bc*/ 	.byte	0x03, 0x1b
        /*01be*/ 	.short	0x00ff


	//----- nvinfo : EIATTR_NUM_BARRIERS
	.align		4
        /*01c0*/ 	.byte	0x02, 0x4c
        /*01c2*/ 	.byte	0x01
	.zero		1


	//----- nvinfo : EIATTR_INT_WARP_WIDE_INSTR_OFFSETS
	.align		4
        /*01c4*/ 	.byte	0x04, 0x31
        /*01c6*/ 	.short	(.L_73 - .L_72)


	//   ....[0]....
.L_72:
        /*01c8*/ 	.word	0x00001a60


	//   ....[1]....
        /*01cc*/ 	.word	0x00001a70


	//   ....[2]....
        /*01d0*/ 	.word	0x00002150


	//   ....[3]....
        /*01d4*/ 	.word	0x000021e0


	//   ....[4]....
        /*01d8*/ 	.word	0x000041d0


	//   ....[5]....
        /*01dc*/ 	.word	0x00007e30


	//   ....[6]....
        /*01e0*/ 	.word	0x00007e80


	//----- nvinfo : EIATTR_COOP_GROUP_MASK_REGIDS
	.align		4
.L_73:
        /*01e4*/ 	.byte	0x04, 0x29
        /*01e6*/ 	.short	(.L_75 - .L_74)


	//   ....[0]....
.L_74:
        /*01e8*/ 	.word	0xffffffff


	//   ....[1]....
        /*01ec*/ 	.word	0xffffffff


	//   ....[2]....
        /*01f0*/ 	.word	0xffffffff


	//   ....[3]....
        /*01f4*/ 	.word	0xffffffff


	//   ....[4]....
        /*01f8*/ 	.word	0xffffffff


	//   ....[5]....
        /*01fc*/ 	.word	0xffffffff


	//   ....[6]....
        /*0200*/ 	.word	0xffffffff


	//   ....[7]....
        /*0204*/ 	.word	0xffffffff


	//----- nvinfo : EIATTR_COOP_GROUP_INSTR_OFFSETS
	.align		4
.L_75:
        /*0208*/ 	.byte	0x04, 0x28
        /*020a*/ 	.short	(.L_77 - .L_76)


	//   ....[0]....
.L_76:
        /*020c*/ 	.word	0x00000050


	//   ....[1]....
        /*0210*/ 	.word	0x00000310


	//   ....[2]....
        /*0214*/ 	.word	0x00002ab0


	//   ....[3]....
        /*0218*/ 	.word	0x00003500


	//   ....[4]....
        /*021c*/ 	.word	0x00004730


	//   ....[5]....
        /*0220*/ 	.word	0x00004bd0


	//   ....[6]....
        /*0224*/ 	.word	0x00007cc0


	//   ....[7]....
        /*0228*/ 	.word	0x00007f30


	//----- nvinfo : EIATTR_VRC_CTA_INIT_COUNT
	.align		4
.L_77:
        /*022c*/ 	.byte	0x02, 0x4a
        /*022e*/ 	.byte	0x80
	.zero		1


	//----- nvinfo : EIATTR_MBARRIER_INSTR_OFFSETS
	.align		4
        /*0230*/ 	.byte	0x04, 0x39
        /*0232*/ 	.short	(.L_79 - .L_78)


	//   ....[0]....
.L_78:
        /*0234*/ 	.word	0x00001fc0
        /*0238*/ 	.word	0x000000ff
        /*023c*/ 	.word	0x00000000
        /*0240*/ 	.short	0x0100
        /*0242*/ 	.byte	0x1e
	.zero		1


	//   ....[1]....
        /*0244*/ 	.word	0x000021d0
        /*0248*/ 	.word	0x000000ff
        /*024c*/ 	.word	0x0000e008
        /*0250*/ 	.short	0x0100
        /*0252*/ 	.byte	0x47
	.zero		1


	//   ....[2]....
        /*0254*/ 	.word	0x00002330
        /*0258*/ 	.word	0x000000ff
        /*025c*/ 	.word	0x0000a000
        /*0260*/ 	.short	0x0100
        /*0262*/ 	.byte	0x47
	.zero		1


	//   ....[3]....
        /*0264*/ 	.word	0x000026e0
        /*0268*/ 	.word	0x000000ff
        /*026c*/ 	.word	0x0000a000
        /*0270*/ 	.short	0x010a
        /*0272*/ 	.byte	0x47
	.zero		1


	//   ....[4]....
        /*0274*/ 	.word	0x00002820
        /*0278*/ 	.word	0x000000ff
        /*027c*/ 	.word	0x0000a000
        /*0280*/ 	.short	0x0108
        /*0282*/ 	.byte	0x47
	.zero		1


	//   ....[5]....
        /*0284*/ 	.word	0x00004310
        /*0288*/ 	.word	0x000000ff
        /*028c*/ 	.word	0x0000e010
        /*0290*/ 	.short	0x0100
        /*0292*/ 	.byte	0x47
	.zero		1


	//   ....[6]....
        /*0294*/ 	.word	0x00004530
        /*0298*/ 	.word	0x000000ff
        /*029c*/ 	.word	0x0000e010
        /*02a0*/ 	.short	0x010a
        /*02a2*/ 	.byte	0x47
	.zero		1


	//   ....[7]....
        /*02a4*/ 	.word	0x00004590
        /*02a8*/ 	.word	0x000000ff
        /*02ac*/ 	.word	0x0000e010
        /*02b0*/ 	.short	0x0108
        /*02b2*/ 	.byte	0x47
	.zero		1


	//   ....[8]....
        /*02b4*/ 	.word	0x00004a90
        /*02b8*/ 	.word	0x000000ff
        /*02bc*/ 	.word	0x00000000
        /*02c0*/ 	.short	0x010a
        /*02c2*/ 	.byte	0x1e
	.zero		1


	//   ....[9]....
        /*02c4*/ 	.word	0x00005670
        /*02c8*/ 	.word	0x000000ff
        /*02cc*/ 	.word	0x00000000
        /*02d0*/ 	.short	0x010a
        /*02d2*/ 	.byte	0x1e
	.zero		1


	//   ....[10]....
        /*02d4*/ 	.word	0x00005710
        /*02d8*/ 	.word	0x000000ff
        /*02dc*/ 	.word	0x0000e000
        /*02e0*/ 	.short	0x0108
        /*02e2*/ 	.byte	0x47
	.zero		1


	//   ....[11]....
        /*02e4*/ 	.word	0x00005760
        /*02e8*/ 	.word	0x000000ff
        /*02ec*/ 	.word	0x0000e008
        /*02f0*/ 	.short	0x0108
        /*02f2*/ 	.byte	0x47
	.zero		1


	//   ....[12]....
        /*02f4*/ 	.word	0x00007f50
        /*02f8*/ 	.word	0x000000ff
        /*02fc*/ 	.word	0x0000a000
        /*0300*/ 	.short	0x010a
        /*0302*/ 	.byte	0x47
	.zero		1


	//   ....[13]....
        /*0304*/ 	.word	0x00007f80
        /*0308*/ 	.word	0x000000ff
        /*030c*/ 	.word	0x0000e010
        /*0310*/ 	.short	0x010a
        /*0312*/ 	.byte	0x47
	.zero		1


	//   ....[14]....
        /*0314*/ 	.word	0x00007fb0
        /*0318*/ 	.word	0x000000ff
        /*031c*/ 	.word	0x00000000
        /*0320*/ 	.short	0x010a
        /*0322*/ 	.byte	0x1e
	.zero		1


	//   ....[15]....
        /*0324*/ 	.word	0x00007fe0
        /*0328*/ 	.word	0x000000ff
        /*032c*/ 	.word	0x00000000
        /*0330*/ 	.short	0x010a
        /*0332*/ 	.byte	0x1e
	.zero		1


	//----- nvinfo : EIATTR_NUM_MBARRIERS
	.align		4
.L_79:
        /*0334*/ 	.byte	0x03, 0x38
        /*0336*/ 	.short	0xffff


	//----- nvinfo : EIATTR_EXIT_INSTR_OFFSETS
	.align		4
        /*0338*/ 	.byte	0x04, 0x1c
        /*033a*/ 	.short	(.L_81 - .L_80)


	//   ....[0]....
.L_80:
        /*033c*/ 	.word	0x00007f40


	//----- nvinfo : EIATTR_REQNTID
	.align		4
.L_81:
        /*0340*/ 	.byte	0x04, 0x10
        /*0342*/ 	.short	(.L_83 - .L_82)
.L_82:
        /*0344*/ 	.word	0x00000100
        /*0348*/ 	.word	0x00000001
        /*034c*/ 	.word	0x00000001


	//----- nvinfo : EIATTR_CRS_STACK_SIZE
	.align		4
.L_83:
        /*0350*/ 	.byte	0x04, 0x1e
        /*0352*/ 	.short	(.L_85 - .L_84)
.L_84:
        /*0354*/ 	.word	0x00000000


	//----- nvinfo : EIATTR_CBANK_PARAM_SIZE
	.align		4
.L_85:
        /*0358*/ 	.byte	0x03, 0x19
        /*035a*/ 	.short	0x0088


	//----- nvinfo : EIATTR_PARAM_CBANK
	.align		4
        /*035c*/ 	.byte	0x04, 0x0a
        /*035e*/ 	.short	(.L_87 - .L_86)
	.align		4
.L_86:
        /*0360*/ 	.word	index@(.nv.constant0.attn_fwd)
        /*0364*/ 	.short	0x0380
        /*0366*/ 	.short	0x0088


	//----- nvinfo : EIATTR_SW_WAR
	.align		4
.L_87:
        /*0368*/ 	.byte	0x04, 0x36
        /*036a*/ 	.short	(.L_89 - .L_88)
.L_88:
        /*036c*/ 	.word	0x00000008
.L_89:


//--------------------- .nv.compat                --------------------------
	.section	.nv.compat,"",@"SHT_CUDA_COMPAT_INFO"
	.align	4
        /*0000*/ 	.byte	0x02, 0x02, 0x02, 0x00, 0x02, 0x05, 0x05, 0x00, 0x02, 0x03, 0x00, 0x00, 0x02, 0x06, 0x01, 0x00


//--------------------- .nv.callgraph             --------------------------
	.section	.nv.callgraph,"",@"SHT_CUDA_CALLGRAPH"
	.align	4
	.sectionentsize	8
	.align		4
        /*0000*/ 	.word	0x00000000
	.align		4
        /*0004*/ 	.word	0xffffffff
	.align		4
        /*0008*/ 	.word	0x00000000
	.align		4
        /*000c*/ 	.word	0xfffffffe
	.align		4
        /*0010*/ 	.word	0x00000000
	.align		4
        /*0014*/ 	.word	0xfffffffd
	.align		4
        /*0018*/ 	.word	0x00000000
	.align		4
        /*001c*/ 	.word	0xfffffffc


//--------------------- .nv.constant4             --------------------------
	.section	.nv.constant4,"a",@progbits
	.align	8
	.align		8
.nv.constant4:
        /*0000*/ 	.dword	_$_str


//--------------------- .text.attn_fwd            --------------------------
	.section	.text.attn_fwd,"ax",@progbits
	.align	128
        .global         attn_fwd
        .type           attn_fwd,@function
        .size           attn_fwd,(.L_x_28 - attn_fwd)
        .other          attn_fwd,@"STO_CUDA_ENTRY STV_DEFAULT"
attn_fwd:
.text.attn_fwd:
[----:B------:R-:W0:Y:S01]  /*0000*/  LDC R1, c[0x0][0x37c] ;  /* 0x0000df00ff017b82 */ /* 0x000e220000000800 */
[----:B------:R-:W1:Y:S02]  /*0010*/  S2R R0, SR_TID.X ;  /* 0x0000000000007919 */ /* 0x000e640000002100 */
[----:B-1----:R-:W-:-:S13]  /*0020*/  ISETP.GE.U32.AND P0, PT, R0, 0x20, PT ;  /* 0x000000200000780c */ /* 0x002fda0003f06070 */
[----:B------:R-:W-:Y:S05]  /*0030*/  @P0 BRA `(.L_x_0) ;  /* 0x0000000000b80947 */ /* 0x000fea0003800000 */
[----:B------:R-:W1:Y:S01]  /*0040*/  S2UR UR6, SR_CgaCtaId ;  /* 0x00000000000679c3 */ /* 0x000e620000008800 */
[----:B------:R-:W-:Y:S01]  /*0050*/  NOP ;  /* 0x0000000000007918 */ /* 0x000fe20000000000 */
[----:B------:R-:W-:Y:S02]  /*0060*/  UMOV UR4, 0x40 ;  /* 0x0000004000047882 */ /* 0x000fe40000000000 */
[----:B-1----:R-:W-:-:S09]  /*0070*/  ULEA UR4, UR6, UR4, 0x18 ;  /* 0x0000000406047291 */ /* 0x002fd2000f8ec0ff */
[----:B------:R-:W1:Y:S01]  /*0080*/  LDS.U8 R2, [UR4] ;  /* 0x00000004ff027984 */ /* 0x000e620008000000 */
[----:B------:R-:W-:Y:S02]  /*0090*/  UMOV UR4, 0x400 ;  /* 0x0000040000047882 */ /* 0x000fe40000000000 */
[----:B------:R-:W-:Y:S01]  /*00a0*/  ULEA UR4, UR6, UR4, 0x18 ;  /* 0x0000000406047291 */ /* 0x000fe2000f8ec0ff */
[----:B-1----:R-:W-:-:S13]  /*00b0*/  ISETP.NE.AND P1, PT, R2, RZ, PT ;  /* 0x000000ff0200720c */ /* 0x002fda0003f25270 */
[----:B------:R-:W-:Y:S05]  /*00c0*/  @P1 BRA `(.L_x_1) ;  /* 0x00000000007c1947 */ /* 0x000fea0003800000 */
[----:B------:R-:W-:-:S13]  /*00d0*/  ELECT P1, URZ, PT ;  /* 0x0000000000ff782f */ /* 0x000fda0003820000 */
[----:B------:R-:W-:Y:S05]  /*00e0*/  @!P1 BRA `(.L_x_2) ;  /* 0x0000000000849947 */ /* 0x000fea0003800000 */
[----:B------:R-:W-:Y:S01]  /*00f0*/  UMOV UR5, 0x8 ;  /* 0x0000000800057882 */ /* 0x000fe20000000000 */
[----:B------:R-:W-:Y:S02]  /*0100*/  IMAD.MOV.U32 R5, RZ, RZ, 0x1 ;  /* 0x00000001ff057424 */ /* 0x000fe400078e00ff */
[----:B------:R-:W-:Y:S02]  /*0110*/  IMAD.MOV.U32 R3, RZ, RZ, 0xff ;  /* 0x000000ffff037424 */ /* 0x000fe400078e00ff */
[----:B------:R-:W-:Y:S04]  /*0120*/  DEPBAR.LE SB1, 0x36 ;  /* 0x00009d800000791a */ /* 0x000fe80000000000 */
[----:B------:R-:W1:Y:S02]  /*0130*/  UTCATOMSWS.FIND_AND_SET.ALIGN UP0, UR5, UR5 ;  /* 0x00000005000575e3 */ /* 0x000e640008000800 */
[----:B-1----:R-:W-:-:S04]  /*0140*/  PLOP3.LUT P1, PT, PT, PT, UP0, 0x80, 0x8 ;  /* 0x000000000008781c */ /* 0x002fc80003f2f008 */
[----:B------:R-:W-:-:S04]  /*0150*/  SEL R2, RZ, 0xffffffff, !P1 ;  /* 0xffffffffff027807 */ /* 0x000fc80004800000 */
[----:B------:R-:W-:Y:S02]  /*0160*/  ISETP.NE.AND P1, PT, R2, RZ, PT ;  /* 0x000000ff0200720c */ /* 0x000fe40003f25270 */
[----:B------:R-:W-:-:S11]  /*0170*/  MOV R2, UR5 ;  /* 0x0000000500027c02 */ /* 0x000fd60008000f00 */
[----:B------:R-:W-:Y:S05]  /*0180*/  @P1 BRA `(.L_x_3) ;  /* 0x0000000000241947 */ /* 0x000fea0003800000 */
.L_x_4:
[----:B------:R-:W-:Y:S05]  /*0190*/  NANOSLEEP 0x64 ;  /* 0x000000640000795d */ /* 0x000fea0003800000 */
[----:B------:R-:W-:-:S05]  /*01a0*/  UMOV UR5, 0x8 ;  /* 0x0000000800057882 */ /* 0x000fca0000000000 */
[----:B------:R-:W-:Y:S04]  /*01b0*/  DEPBAR.LE SB1, 0x36 ;  /* 0x00009d800000791a */ /* 0x000fe80000000000 */
[----:B------:R-:W1:Y:S02]  /*01c0*/  UTCATOMSWS.FIND_AND_SET.ALIGN UP0, UR5, UR5 ;  /* 0x00000005000575e3 */ /* 0x000e640008000800 */
[----:B-1----:R-:W-:-:S04]  /*01d0*/  PLOP3.LUT P1, PT, PT, PT, UP0, 0x80, 0x8 ;  /* 0x000000000008781c */ /* 0x002fc80003f2f008 */
[----:B------:R-:W-:-:S04]  /*01e0*/  SEL R2, RZ, 0xffffffff, !P1 ;  /* 0xffffffffff027807 */ /* 0x000fc80004800000 */
[----:B------:R-:W-:Y:S01]  /*01f0*/  ISETP.NE.AND P1, PT, R2, RZ, PT ;  /* 0x000000ff0200720c */ /* 0x000fe20003f25270 */
[----:B------:R-:W-:-:S12]  /*0200*/  IMAD.U32 R2, RZ, RZ, UR5 ;  /* 0x00000005ff027e24 */ /* 0x000fd8000f8e00ff */
[----:B------:R-:W-:Y:S05]  /*0210*/  @!P1 BRA `(.L_x_4) ;  /* 0xfffffffc00dc9947 */ /* 0x000fea000383ffff */
.L_x_3:
[C---:B------:R-:W-:Y:S01]  /*0220*/  VIADD R4, R2.reuse, 0x10 ;  /* 0x0000001002047836 */ /* 0x040fe20000000000 */
[----:B------:R-:W-:Y:S01]  /*0230*/  UMOV UR5, 0x50 ;  /* 0x0000005000057882 */ /* 0x000fe20000000000 */
[----:B------:R-:W-:Y:S01]  /*0240*/  SHF.L.U32 R3, R3, R2, RZ ;  /* 0x0000000203037219 */ /* 0x000fe200000006ff */
[----:B------:R-:W-:Y:S01]  /*0250*/  ULEA UR5, UR6, UR5, 0x18 ;  /* 0x0000000506057291 */ /* 0x000fe2000f8ec0ff */
[----:B------:R-:W-:Y:S02]  /*0260*/  SHF.L.U32 R2, R2, 0x5, RZ ;  /* 0x0000000502027819 */ /* 0x000fe400000006ff */
[----:B------:R-:W-:-:S04]  /*0270*/  SHF.L.U32 R4, R5, R4, RZ ;  /* 0x0000000405047219 */ /* 0x000fc800000006ff */
[----:B------:R-:W-:-:S05]  /*0280*/  LOP3.LUT R3, R4, R3, RZ, 0xfc, !PT ;  /* 0x0000000304037212 */ /* 0x000fca00078efcff */
[----:B------:R1:W-:Y:S04]  /*0290*/  ATOMS.OR RZ, [UR5], R3 ;  /* 0x00000003ffff798c */ /* 0x0003e8000b000005 */
[----:B------:R1:W-:Y:S01]  /*02a0*/  STS [UR4], R2 ;  /* 0x00000002ff007988 */ /* 0x0003e20008000804 */
[----:B------:R-:W-:Y:S05]  /*02b0*/  BRA `(.L_x_2) ;  /* 0x0000000000107947 */ /* 0x000fea0003800000 */
.L_x_1:
[----:B------:R-:W-:-:S05]  /*02c0*/  IMAD.MOV.U32 R2, RZ, RZ, -0x1 ;  /* 0xffffffffff027424 */ /* 0x000fca00078e00ff */
[----:B------:R1:W-:Y:S02]  /*02d0*/  STS [UR4], R2 ;  /* 0x00000002ff007988 */ /* 0x0003e40008000804 */
[----:B-1----:R-:W-:-:S07]  /*02e0*/  MOV R2, 0x300 ;  /* 0x0000030000027802 */ /* 0x002fce0000000f00 */
[----:B0-----:R-:W-:Y:S05]  /*02f0*/  CALL.REL.NOINC `($__internal_1_$__cuda_sm10x_tcgen05_guardrail_trap_phase_invalid_during_alloc) ;  /* 0x0000007c00507944 */ /* 0x001fea0003c00000 */
.L_x_2:
[----:B------:R-:W-:Y:S05]  /*0300*/  WARPSYNC.ALL ;  /* 0x0000000000007948 */ /* 0x000fea0003800000 */
[----:B------:R-:W-:Y:S01]  /*0310*/  NOP ;  /* 0x0000000000007918 */ /* 0x000fe20000000000 */
.L_x_0:
[----:B-1----:R-:W1:Y:S01]  /*0320*/  S2R R2, SR_CTAID.X ;  /* 0x0000000000027919 */ /* 0x002e620000002500 */
[----:B------:R-:W2:Y:S01]  /*0330*/  S2UR UR72, SR_CTAID.Y ;  /* 0x00000000004879c3 */ /* 0x000ea20000002600 */
[----:B------:R-:W2:Y:S01]  /*0340*/  LDCU.64 UR4, c[0x0][0x3b0] ;  /* 0x00007600ff0477ac */ /* 0x000ea20008000a00 */
[----:B------:R-:W-:Y:S02]  /*0350*/  LOP3.LUT R69, R0, 0x7f, RZ, 0xc0, !PT ;  /* 0x0000007f00457812 */ /* 0x000fe400078ec0ff */
[----:B------:R-:W-:Y:S01]  /*0360*/  SHF.R.U32.HI R68, RZ, 0x7, R0 ;  /* 0x00000007ff447819 */ /* 0x000fe20000011600 */
[----:B------:R-:W-:Y:S01]  /*0370*/  UMOV UR71, 0x400 ;  /* 0x0000040000477882 */ /* 0x000fe20000000000 */
[----:B------:R-:W3:Y:S02]  /*0380*/  LDCU.64 UR32, c[0x0][0x358] ;  /* 0x00006b00ff2077ac */ /* 0x000ee40008000a00 */
[----:B------:R-:W4:Y:S01]  /*0390*/  LDC R25, c[0x0][0x3b8] ;  /* 0x0000ee00ff197b82 */ /* 0x000f220000000800 */
[----:B------:R-:W-:-:S07]  /*03a0*/  SGXT.U32 R68, R68, 0x1 ;  /* 0x000000014444781a */ /* 0x000fce0000000000 */
[----:B------:R-:W0:Y:S08]  /*03b0*/  LDC.64 R4, c[0x0][0x380] ;  /* 0x0000e000ff047b82 */ /* 0x000e300000000a00 */
[----:B------:R-:W0:Y:S01]  /*03c0*/  S2UR UR6, SR_CgaCtaId ;  /* 0x00000000000679c3 */ /* 0x000e220000008800 */
[----:B--2---:R-:W-:-:S04]  /*03d0*/  UIMAD UR4, UR72, UR4, URZ ;  /* 0x00000004480472a4 */ /* 0x004fc8000f8e02ff */
[----:B------:R-:W-:Y:S01]  /*03e0*/  USHF.L.U32 UR7, UR4, 0x1, URZ ;  /* 0x0000000104077899 */ /* 0x000fe200080006ff */
[----:B-1----:R-:W-:Y:S02]  /*03f0*/  IMAD R3, R2, 0x80, R69 ;  /* 0x0000008002037824 */ /* 0x002fe400078e0245 */
[----:B------:R-:W1:Y:S02]  /*0400*/  LDC.64 R142, c[0x0][0x3c0] ;  /* 0x0000f000ff8e7b82 */ /* 0x000e640000000a00 */
[----:B------:R-:W-:Y:S01]  /*0410*/  IMAD R2, R3, UR5, RZ ;  /* 0x0000000503027c24 */ /* 0x000fe2000f8e02ff */
[----:B------:R-:W-:-:S03]  /*0420*/  UIMAD.WIDE UR4, UR4, 0x2, URZ ;  /* 0x00000002040478a5 */ /* 0x000fc6000f8e02ff */
[C---:B------:R-:W-:Y:S01]  /*0430*/  IMAD.HI R22, R2.reuse, 0x2, RZ ;  /* 0x0000000202167827 */ /* 0x040fe200078e02ff */
[----:B------:R-:W-:Y:S01]  /*0440*/  SHF.L.U32 R21, R2, 0x1, RZ ;  /* 0x0000000102157819 */ /* 0x000fe200000006ff */
[----:B------:R-:W2:Y:S02]  /*0450*/  LDC.64 R84, c[0x0][0x388] ;  /* 0x0000e200ff547b82 */ /* 0x000ea40000000a00 */
[----:B----4-:R-:W-:-:S06]  /*0460*/  IMAD R2, R68, R25, RZ ;  /* 0x0000001944027224 */ /* 0x010fcc00078e02ff */
[----:B------:R-:W-:Y:S01]  /*0470*/  BAR.SYNC.DEFER_BLOCKING 0x0 ;  /* 0x0000000000007b1d */ /* 0x000fe20000010000 */
[----:B0-----:R-:W-:Y:S01]  /*0480*/  IADD3 R21, P1, P2, R21, UR7, R4 ;  /* 0x0000000715157c10 */ /* 0x001fe2000fa3e004 */
[C---:B------:R-:W-:Y:S01]  /*0490*/  IMAD R4, R25.reuse, 0x2, R2 ;  /* 0x0000000219047824 */ /* 0x040fe200078e0202 */
[----:B------:R-:W-:Y:S02]  /*04a0*/  ULEA UR71, UR6, UR71, 0x18 ;  /* 0x0000004706477291 */ /* 0x000fe4000f8ec0ff */
[----:B------:R-:W-:Y:S01]  /*04b0*/  IADD3.X R22, PT, PT, R22, UR5, R5, P1, P2 ;  /* 0x0000000516167c10 */ /* 0x000fe20008fe4405 */
[----:B------:R-:W0:Y:S01]  /*04c0*/  LDCU UR4, c[0x0][0x3c8] ;  /* 0x00007900ff0477ac */ /* 0x000e220008000800 */
[----:B------:R-:W-:Y:S01]  /*04d0*/  IMAD R12, R25, 0x2, R4 ;  /* 0x00000002190c7824 */ /* 0x000fe200078e0204 */
[-C--:B------:R-:W-:Y:S02]  /*04e0*/  LEA R6, P1, R2, R21.reuse, 0x1 ;  /* 0x0000001502067211 */ /* 0x080fe400078208ff */
[----:B------:R-:W-:-:S02]  /*04f0*/  LEA R8, P2, R4, R21, 0x1 ;  /* 0x0000001504087211 */ /* 0x000fc400078408ff */
[C---:B------:R-:W-:Y:S02]  /*0500*/  LEA R14, R25.reuse, R12, 0x1 ;  /* 0x0000000c190e7211 */ /* 0x040fe400078e08ff */
[-C--:B------:R-:W-:Y:S02]  /*0510*/  LEA.HI.X.SX32 R7, R2, R22.reuse, 0x1, P1 ;  /* 0x0000001602077211 */ /* 0x080fe400008f0eff */
[----:B------:R-:W-:Y:S01]  /*0520*/  LEA R10, P1, R12, R21, 0x1 ;  /* 0x000000150c0a7211 */ /* 0x000fe200078208ff */
[C---:B------:R-:W-:Y:S01]  /*0530*/  IMAD R16, R25.reuse, 0x2, R14 ;  /* 0x0000000219107824 */ /* 0x040fe200078e020e */
[-C--:B------:R-:W-:Y:S01]  /*0540*/  LEA.HI.X.SX32 R9, R4, R22.reuse, 0x1, P2 ;  /* 0x0000001604097211 */ /* 0x080fe200010f0eff */
[----:B------:R-:W4:Y:S01]  /*0550*/  LDS R58, [UR71] ;  /* 0x00000047ff3a7984 */ /* 0x000f220008000800 */
[----:B------:R-:W-:Y:S01]  /*0560*/  BAR.SYNC.DEFER_BLOCKING 0x0 ;  /* 0x0000000000007b1d */ /* 0x000fe20000010000 */
[----:B------:R-:W-:Y:S01]  /*0570*/  IMAD R18, R25, 0x2, R16 ;  /* 0x0000000219127824 */ /* 0x000fe200078e0210 */
[----:B------:R-:W-:-:S02]  /*0580*/  LEA.HI.X.SX32 R11, R12, R22, 0x1, P1 ;  /* 0x000000160c0b7211 */ /* 0x000fc400008f0eff */
[CC--:B------:R-:W-:Y:S02]  /*0590*/  LEA R12, P1, R14.reuse, R21.reuse, 0x1 ;  /* 0x000000150e0c7211 */ /* 0x0c0fe400078208ff */
[C---:B------:R-:W-:Y:S02]  /*05a0*/  LEA R20, R25.reuse, R18, 0x1 ;  /* 0x0000001219147211 */ /* 0x040fe400078e08ff */
[----:B------:R-:W-:Y:S02]  /*05b0*/  LEA.HI.X.SX32 R13, R14, R22, 0x1, P1 ;  /* 0x000000160e0d7211 */ /* 0x000fe400008f0eff */
[----:B------:R-:W-:Y:S01]  /*05c0*/  LEA R14, P1, R16, R21, 0x1 ;  /* 0x00000015100e7211 */ /* 0x000fe200078208ff */
[----:B------:R-:W-:-:S03]  /*05d0*/  IMAD R24, R25, 0x2, R20 ;  /* 0x0000000219187824 */ /* 0x000fc600078e0214 */
[----:B------:R-:W-:Y:S01]  /*05e0*/  LEA.HI.X.SX32 R15, R16, R22, 0x1, P1 ;  /* 0x00000016100f7211 */ /* 0x000fe200008f0eff */
[----:B------:R-:W-:Y:S01]  /*05f0*/  IMAD R30, R25, 0x2, R24 ;  /* 0x00000002191e7824 */ /* 0x000fe200078e0218 */
[----:B------:R-:W-:-:S04]  /*0600*/  LEA R16, P1, R18, R21, 0x1 ;  /* 0x0000001512107211 */ /* 0x000fc800078208ff */
[-C--:B------:R-:W-:Y:S02]  /*0610*/  LEA.HI.X.SX32 R17, R18, R22.reuse, 0x1, P1 ;  /* 0x0000001612117211 */ /* 0x080fe400008f0eff */
[CC--:B------:R-:W-:Y:S01]  /*0620*/  LEA R18, P1, R20.reuse, R21.reuse, 0x1 ;  /* 0x0000001514127211 */ /* 0x0c0fe200078208ff */
[----:B---3--:R-:W5:Y:S03]  /*0630*/  LDG.E.U16 R2, desc[UR32][R6.64] ;  /* 0x0000002006027981 */ /* 0x008f66000c1e1500 */
[-C--:B------:R-:W-:Y:S02]  /*0640*/  LEA.HI.X.SX32 R19, R20, R22.reuse, 0x1, P1 ;  /* 0x0000001614137211 */ /* 0x080fe400008f0eff */
[C---:B------:R-:W-:Y:S01]  /*0650*/  LEA R28, P1, R30.reuse, R21, 0x1 ;  /* 0x000000151e1c7211 */ /* 0x040fe200078208ff */
[----:B------:R-:W5:Y:S04]  /*0660*/  LDG.E.U16 R4, desc[UR32][R8.64] ;  /* 0x0000002008047981 */ /* 0x000f68000c1e1500 */
[----:B------:R-:W5:Y:S04]  /*0670*/  LDG.E.U16 R5, desc[UR32][R10.64] ;  /* 0x000000200a057981 */ /* 0x000f68000c1e1500 */
[----:B------:R3:W5:Y:S04]  /*0680*/  LDG.E.U16 R6, desc[UR32][R12.64] ;  /* 0x000000200c067981 */ /* 0x000768000c1e1500 */
[----:B------:R0:W5:Y:S01]  /*0690*/  LDG.E.U16 R7, desc[UR32][R14.64] ;  /* 0x000000200e077981 */ /* 0x000162000c1e1500 */
[----:B------:R-:W-:-:S02]  /*06a0*/  LEA.HI.X.SX32 R29, R30, R22, 0x1, P1 ;  /* 0x000000161e1d7211 */ /* 0x000fc400008f0eff */
[CC--:B------:R-:W-:Y:S01]  /*06b0*/  LEA R26, P2, R24.reuse, R21.reuse, 0x1 ;  /* 0x00000015181a7211 */ /* 0x0c0fe200078408ff */
[----:B------:R1:W5:Y:S01]  /*06c0*/  LDG.E.U16 R8, desc[UR32][R16.64] ;  /* 0x0000002010087981 */ /* 0x000362000c1e1500 */
[C---:B---3--:R-:W-:Y:S02]  /*06d0*/  LEA R12, R25.reuse, R30, 0x1 ;  /* 0x0000001e190c7211 */ /* 0x048fe400078e08ff */
[-C--:B------:R-:W-:Y:S01]  /*06e0*/  LEA.HI.X.SX32 R27, R24, R22.reuse, 0x1, P2 ;  /* 0x00000016181b7211 */ /* 0x080fe200010f0eff */
[----:B------:R3:W5:Y:S01]  /*06f0*/  LDG.E.U16 R9, desc[UR32][R18.64] ;  /* 0x0000002012097981 */ /* 0x000762000c1e1500 */
[CC--:B------:R-:W-:Y:S01]  /*0700*/  LEA R30, P1, R12.reuse, R21.reuse, 0x1 ;  /* 0x000000150c1e7211 */ /* 0x0c0fe200078208ff */
[C---:B0-----:R-:W-:Y:S02]  /*0710*/  IMAD R14, R25.reuse, 0x2, R12 ;  /* 0x00000002190e7824 */ /* 0x041fe400078e020c */
[----:B------:R0:W5:Y:S01]  /*0720*/  LDG.E.U16 R10, desc[UR32][R26.64] ;  /* 0x000000201a0a7981 */ /* 0x000162000c1e1500 */
[----:B------:R-:W-:Y:S01]  /*0730*/  LEA.HI.X.SX32 R31, R12, R22, 0x1, P1 ;  /* 0x000000160c1f7211 */ /* 0x000fe200008f0eff */
[C---:B------:R-:W-:Y:S01]  /*0740*/  IMAD R20, R25.reuse, 0x2, R14 ;  /* 0x0000000219147824 */ /* 0x040fe200078e020e */
[-C--:B-1----:R-:W-:Y:S01]  /*0750*/  LEA R16, P1, R14, R21.reuse, 0x1 ;  /* 0x000000150e107211 */ /* 0x082fe200078208ff */
[----:B------:R1:W5:Y:S03]  /*0760*/  LDG.E.U16 R11, desc[UR32][R28.64] ;  /* 0x000000201c0b7981 */ /* 0x000366000c1e1500 */
[----:B------:R-:W-:Y:S01]  /*0770*/  LEA R32, P2, R20, R21, 0x1 ;  /* 0x0000001514207211 */ /* 0x000fe200078408ff */
[----:B------:R0:W5:Y:S01]  /*0780*/  LDG.E.U16 R12, desc[UR32][R30.64] ;  /* 0x000000201e0c7981 */ /* 0x000162000c1e1500 */
[----:B------:R-:W-:-:S02]  /*0790*/  LEA R24, R25, R20, 0x1 ;  /* 0x0000001419187211 */ /* 0x000fc400078e08ff */
[-C--:B------:R-:W-:Y:S02]  /*07a0*/  LEA.HI.X.SX32 R17, R14, R22.reuse, 0x1, P1 ;  /* 0x000000160e117211 */ /* 0x080fe400008f0eff */
[-C--:B------:R-:W-:Y:S01]  /*07b0*/  LEA.HI.X.SX32 R33, R20, R22.reuse, 0x1, P2 ;  /* 0x0000001614217211 */ /* 0x080fe200010f0eff */
[C---:B------:R-:W-:Y:S01]  /*07c0*/  IMAD R20, R25.reuse, 0x2, R24 ;  /* 0x0000000219147824 */ /* 0x040fe200078e0218 */
[CC--:B---3--:R-:W-:Y:S01]  /*07d0*/  LEA R18, P1, R24.reuse, R21.reuse, 0x1 ;  /* 0x0000001518127211 */ /* 0x0c8fe200078208ff */
[----:B------:R-:W5:Y:S03]  /*07e0*/  LDG.E.U16 R13, desc[UR32][R16.64] ;  /* 0x00000020100d7981 */ /* 0x000f66000c1e1500 */
[-C--:B------:R-:W-:Y:S01]  /*07f0*/  LEA.HI.X.SX32 R19, R24, R22.reuse, 0x1, P1 ;  /* 0x0000001618137211 */ /* 0x080fe200008f0eff */
[C---:B------:R-:W-:Y:S01]  /*0800*/  IMAD R24, R25.reuse, 0x2, R20 ;  /* 0x0000000219187824 */ /* 0x040fe200078e0214 */
[C---:B0-----:R-:W-:Y:S01]  /*0810*/  LEA R26, P1, R20.reuse, R21, 0x1 ;  /* 0x00000015141a7211 */ /* 0x041fe200078208ff */
[----:B------:R0:W5:Y:S03]  /*0820*/  LDG.E.U16 R14, desc[UR32][R32.64] ;  /* 0x00000020200e7981 */ /* 0x000166000c1e1500 */
[----:B------:R-:W-:Y:S01]  /*0830*/  LEA.HI.X.SX32 R27, R20, R22, 0x1, P1 ;  /* 0x00000016141b7211 */ /* 0x000fe200008f0eff */
[----:B------:R-:W5:Y:S01]  /*0840*/  LDG.E.U16 R15, desc[UR32][R18.64] ;  /* 0x00000020120f7981 */ /* 0x000f62000c1e1500 */
[----:B------:R-:W-:-:S02]  /*0850*/  LEA R20, R25, R24, 0x1 ;  /* 0x0000001819147211 */ /* 0x000fc400078e08ff */
[-C--:B-1----:R-:W-:Y:S01]  /*0860*/  LEA R28, P1, R24, R21.reuse, 0x1 ;  /* 0x00000015181c7211 */ /* 0x082fe200078208ff */
[----:B------:R1:W5:Y:S01]  /*0870*/  LDG.E.U16 R16, desc[UR32][R26.64] ;  /* 0x000000201a107981 */ /* 0x000362000c1e1500 */
[----:B------:R-:W-:Y:S01]  /*0880*/  LEA R30, P2, R20, R21, 0x1 ;  /* 0x00000015141e7211 */ /* 0x000fe200078408ff */
[----:B------:R-:W-:-:S03]  /*0890*/  IMAD R36, R25, 0x2, R20 ;  /* 0x0000000219247824 */ /* 0x000fc600078e0214 */
[-C--:B------:R-:W-:Y:S01]  /*08a0*/  LEA.HI.X.SX32 R31, R20, R22.reuse, 0x1, P2 ;  /* 0x00000016141f7211 */ /* 0x080fe200010f0eff */
[C---:B------:R-:W-:Y:S01]  /*08b0*/  IMAD R20, R25.reuse, 0x2, R36 ;  /* 0x0000000219147824 */ /* 0x040fe200078e0224 */
[----:B------:R-:W-:Y:S02]  /*08c0*/  LEA.HI.X.SX32 R29, R24, R22, 0x1, P1 ;  /* 0x00000016181d7211 */ /* 0x000fe400008f0eff */
[CC--:B------:R-:W-:Y:S01]  /*08d0*/  LEA R34, P1, R36.reuse, R21.reuse, 0x1 ;  /* 0x0000001524227211 */ /* 0x0c0fe200078208ff */
[----:B------:R-:W5:Y:S01]  /*08e0*/  LDG.E.U16 R18, desc[UR32][R30.64] ;  /* 0x000000201e127981 */ /* 0x000f62000c1e1500 */
[C---:B------:R-:W-:Y:S02]  /*08f0*/  LEA R24, R25.reuse, R20, 0x1 ;  /* 0x0000001419187211 */ /* 0x040fe400078e08ff */
[----:B------:R-:W-:Y:S01]  /*0900*/  LEA.HI.X.SX32 R35, R36, R22, 0x1, P1 ;  /* 0x0000001624237211 */ /* 0x000fe200008f0eff */
[----:B------:R3:W5:Y:S01]  /*0910*/  LDG.E.U16 R17, desc[UR32][R28.64] ;  /* 0x000000201c117981 */ /* 0x000762000c1e1500 */
[----:B0-----:R-:W-:Y:S01]  /*0920*/  LEA R32, P1, R20, R21, 0x1 ;  /* 0x0000001514207211 */ /* 0x001fe200078208ff */
[----:B------:R-:W-:-:S02]  /*0930*/  IMAD R40, R25, 0x2, R24 ;  /* 0x0000000219287824 */ /* 0x000fc400078e0218 */
[----:B------:R-:W5:Y:S01]  /*0940*/  LDG.E.U16 R19, desc[UR32][R34.64] ;  /* 0x0000002022137981 */ /* 0x000f62000c1e1500 */
[-C--:B------:R-:W-:Y:S01]  /*0950*/  LEA.HI.X.SX32 R33, R20, R22.reuse, 0x1, P1 ;  /* 0x0000001614217211 */ /* 0x080fe200008f0eff */
[C---:B-1----:R-:W-:Y:S01]  /*0960*/  IMAD R26, R25.reuse, 0x2, R40 ;  /* 0x00000002191a7824 */ /* 0x042fe200078e0228 */
[-C--:B------:R-:W-:Y:S02]  /*0970*/  LEA R36, P1, R24, R21.reuse, 0x1 ;  /* 0x0000001518247211 */ /* 0x080fe400078208ff */
[-C--:B------:R-:W-:Y:S01]  /*0980*/  LEA R38, P2, R40, R21.reuse, 0x1 ;  /* 0x0000001528267211 */ /* 0x080fe200078408ff */
[----:B------:R0:W5:Y:S01]  /*0990*/  LDG.E.U16 R20, desc[UR32][R32.64] ;  /* 0x0000002020147981 */ /* 0x000162000c1e1500 */
[-C--:B------:R-:W-:Y:S02]  /*09a0*/  LEA.HI.X.SX32 R37, R24, R22.reuse, 0x1, P1 ;  /* 0x0000001618257211 */ /* 0x080fe400008f0eff */
[----:B------:R-:W-:Y:S02]  /*09b0*/  LEA.HI.X.SX32 R39, R40, R22, 0x1, P2 ;  /* 0x0000001628277211 */ /* 0x000fe400010f0eff */
[----:B------:R-:W-:Y:S01]  /*09c0*/  LEA R40, P1, R26, R21, 0x1 ;  /* 0x000000151a287211 */ /* 0x000fe200078208ff */
[----:B------:R1:W5:Y:S01]  /*09d0*/  LDG.E.U16 R23, desc[UR32][R36.64] ;  /* 0x0000002024177981 */ /* 0x000362000c1e1500 */
[----:B---3--:R-:W-:-:S02]  /*09e0*/  LEA R28, R25, R26, 0x1 ;  /* 0x0000001a191c7211 */ /* 0x008fc400078e08ff */
[-C--:B------:R-:W-:Y:S01]  /*09f0*/  LEA.HI.X.SX32 R41, R26, R22.reuse, 0x1, P1 ;  /* 0x000000161a297211 */ /* 0x080fe200008f0eff */
[----:B------:R3:W5:Y:S01]  /*0a00*/  LDG.E.U16 R24, desc[UR32][R38.64] ;  /* 0x0000002026187981 */ /* 0x000762000c1e1500 */
[CC--:B------:R-:W-:Y:S01]  /*0a10*/  LEA R30, P1, R28.reuse, R21.reuse, 0x1 ;  /* 0x000000151c1e7211 */ /* 0x0c0fe200078208ff */
[C---:B------:R-:W-:Y:S02]  /*0a20*/  IMAD R42, R25.reuse, 0x2, R28 ;  /* 0x00000002192a7824 */ /* 0x040fe400078e021c */
[----:B------:R1:W5:Y:S01]  /*0a30*/  LDG.E.U16 R26, desc[UR32][R40.64] ;  /* 0x00000020281a7981 */ /* 0x000362000c1e1500 */
[----:B------:R-:W-:Y:S01]  /*0a40*/  LEA.HI.X.SX32 R31, R28, R22, 0x1, P1 ;  /* 0x000000161c1f7211 */ /* 0x000fe200008f0eff */
[----:B------:R-:W-:Y:S01]  /*0a50*/  IMAD R28, R25, 0x2, R42 ;  /* 0x00000002191c7824 */ /* 0x000fe200078e022a */
[----:B0-----:R-:W-:-:S03]  /*0a60*/  LEA R32, P1, R42, R21, 0x1 ;  /* 0x000000152a207211 */ /* 0x001fc600078208ff */
[----:B------:R-:W5:Y:S01]  /*0a70*/  LDG.E.U16 R27, desc[UR32][R30.64] ;  /* 0x000000201e1b7981 */ /* 0x000f62000c1e1500 */
[C---:B------:R-:W-:Y:S02]  /*0a80*/  LEA R44, R25.reuse, R28, 0x1 ;  /* 0x0000001c192c7211 */ /* 0x040fe400078e08ff */
[----:B------:R-:W-:Y:S02]  /*0a90*/  LEA.HI.X.SX32 R33, R42, R22, 0x1, P1 ;  /* 0x000000162a217211 */ /* 0x000fe400008f0eff */
[----:B-1----:R-:W-:Y:S01]  /*0aa0*/  LEA R36, P1, R44, R21, 0x1 ;  /* 0x000000152c247211 */ /* 0x002fe200078208ff */
[----:B------:R-:W-:-:S03]  /*0ab0*/  IMAD R42, R25, 0x2, R44 ;  /* 0x00000002192a7824 */ /* 0x000fc600078e022c */
[----:B------:R-:W-:Y:S01]  /*0ac0*/  LEA.HI.X.SX32 R37, R44, R22, 0x1, P1 ;  /* 0x000000162c257211 */ /* 0x000fe200008f0eff */
[C---:B------:R-:W-:Y:S01]  /*0ad0*/  IMAD R44, R25.reuse, 0x2, R42 ;  /* 0x00000002192c7824 */ /* 0x040fe200078e022a */
[-C--:B------:R-:W-:Y:S02]  /*0ae0*/  LEA R34, P2, R28, R21.reuse, 0x1 ;  /* 0x000000151c227211 */ /* 0x080fe400078408ff */
[-C--:B---3--:R-:W-:Y:S01]  /*0af0*/  LEA R38, P1, R42, R21.reuse, 0x1 ;  /* 0x000000152a267211 */ /* 0x088fe200078208ff */
[----:B------:R-:W5:Y:S01]  /*0b00*/  LDG.E.U16 R30, desc[UR32][R36.64] ;  /* 0x00000020241e7981 */ /* 0x000f62000c1e1500 */
[C---:B------:R-:W-:Y:S02]  /*0b10*/  LEA R46, R25.reuse, R44, 0x1 ;  /* 0x0000002c192e7211 */ /* 0x040fe400078e08ff */
[-C--:B------:R-:W-:Y:S02]  /*0b20*/  LEA.HI.X.SX32 R35, R28, R22.reuse, 0x1, P2 ;  /* 0x000000161c237211 */ /* 0x080fe400010f0eff */
[----:B------:R-:W-:Y:S01]  /*0b30*/  LEA.HI.X.SX32 R39, R42, R22, 0x1, P1 ;  /* 0x000000162a277211 */ /* 0x000fe200008f0eff */
[----:B------:R-:W-:Y:S01]  /*0b40*/  IMAD R48, R25, 0x2, R46 ;  /* 0x0000000219307824 */ /* 0x000fe200078e022e */
[-C--:B------:R-:W-:Y:S01]  /*0b50*/  LEA R40, P1, R44, R21.reuse, 0x1 ;  /* 0x000000152c287211 */ /* 0x080fe200078208ff */
[----:B------:R0:W5:Y:S01]  /*0b60*/  LDG.E.U16 R29, desc[UR32][R34.64] ;  /* 0x00000020221d7981 */ /* 0x000162000c1e1500 */
[----:B------:R-:W-:-:S02]  /*0b70*/  LEA R42, P2, R46, R21, 0x1 ;  /* 0x000000152e2a7211 */ /* 0x000fc400078408ff */
[-C--:B------:R-:W-:Y:S01]  /*0b80*/  LEA.HI.X.SX32 R41, R44, R22.reuse, 0x1, P1 ;  /* 0x000000162c297211 */ /* 0x080fe200008f0eff */
[----:B------:R1:W5:Y:S01]  /*0b90*/  LDG.E.U16 R31, desc[UR32][R38.64] ;  /* 0x00000020261f7981 */ /* 0x000362000c1e1500 */
[-C--:B------:R-:W-:Y:S01]  /*0ba0*/  LEA.HI.X.SX32 R43, R46, R22.reuse, 0x1, P2 ;  /* 0x000000162e2b7211 */ /* 0x080fe200010f0eff */
[----:B------:R-:W-:Y:S01]  /*0bb0*/  IMAD R46, R25, 0x2, R48 ;  /* 0x00000002192e7824 */ /* 0x000fe200078e0230 */
[CC--:B------:R-:W-:Y:S01]  /*0bc0*/  LEA R44, P1, R48.reuse, R21.reuse, 0x1 ;  /* 0x00000015302c7211 */ /* 0x0c0fe200078208ff */
[----:B------:R-:W5:Y:S03]  /*0bd0*/  LDG.E.U16 R28, desc[UR32][R32.64] ;  /* 0x00000020201c7981 */ /* 0x000f66000c1e1500 */
[----:B------:R-:W-:Y:S01]  /*0be0*/  LEA.HI.X.SX32 R45, R48, R22, 0x1, P1 ;  /* 0x00000016302d7211 */ /* 0x000fe200008f0eff */
[----:B------:R-:W5:Y:S01]  /*0bf0*/  LDG.E.U16 R47, desc[UR32][R42.64] ;  /* 0x000000202a2f7981 */ /* 0x000f62000c1e1500 */
[----:B0-----:R-:W-:-:S02]  /*0c00*/  LEA R34, P1, R46, R21, 0x1 ;  /* 0x000000152e227211 */ /* 0x001fc400078208ff */
[----:B------:R-:W-:Y:S01]  /*0c10*/  LEA R48, R25, R46, 0x1 ;  /* 0x0000002e19307211 */ /* 0x000fe200078e08ff */
[----:B------:R-:W5:Y:S01]  /*0c20*/  LDG.E.U16 R49, desc[UR32][R44.64] ;  /* 0x000000202c317981 */ /* 0x000f62000c1e1500 */
[----:B------:R-:W-:-:S03]  /*0c30*/  LEA.HI.X.SX32 R35, R46, R22, 0x1, P1 ;  /* 0x000000162e237211 */ /* 0x000fc600008f0eff */
[C---:B------:R-:W-:Y:S01]  /*0c40*/  IMAD R46, R25.reuse, 0x2, R48 ;  /* 0x00000002192e7824 */ /* 0x040fe200078e0230 */
[-C--:B------:R-:W-:Y:S01]  /*0c50*/  LEA R36, P1, R48, R21.reuse, 0x1 ;  /* 0x0000001530247211 */ /* 0x080fe200078208ff */
[----:B------:R0:W5:Y:S02]  /*0c60*/  LDG.E.U16 R32, desc[UR32][R40.64] ;  /* 0x0000002028207981 */ /* 0x000164000c1e1500 */
[C---:B------:R-:W-:Y:S01]  /*0c70*/  IMAD R50, R25.reuse, 0x2, R46 ;  /* 0x0000000219327824 */ /* 0x040fe200078e022e */
[-C--:B-1----:R-:W-:Y:S01]  /*0c80*/  LEA R38, P2, R46, R21.reuse, 0x1 ;  /* 0x000000152e267211 */ /* 0x082fe200078408ff */
[----:B------:R1:W5:Y:S01]  /*0c90*/  LDG.E.U16 R51, desc[UR32][R34.64] ;  /* 0x0000002022337981 */ /* 0x000362000c1e1500 */
[-C--:B------:R-:W-:Y:S02]  /*0ca0*/  LEA.HI.X.SX32 R37, R48, R22.reuse, 0x1, P1 ;  /* 0x0000001630257211 */ /* 0x080fe400008f0eff */
[----:B------:R-:W-:Y:S02]  /*0cb0*/  LEA.HI.X.SX32 R39, R46, R22, 0x1, P2 ;  /* 0x000000162e277211 */ /* 0x000fe400010f0eff */
[----:B------:R-:W-:Y:S01]  /*0cc0*/  LEA R46, R25, R50, 0x1 ;  /* 0x00000032192e7211 */ /* 0x000fe200078e08ff */
[----:B------:R3:W5:Y:S01]  /*0cd0*/  LDG.E.U16 R52, desc[UR32][R36.64] ;  /* 0x0000002024347981 */ /* 0x000762000c1e1500 */
[----:B0-----:R-:W-:-:S03]  /*0ce0*/  LEA R40, P1, R50, R21, 0x1 ;  /* 0x0000001532287211 */ /* 0x001fc600078208ff */
[----:B------:R-:W-:Y:S01]  /*0cf0*/  IMAD R48, R25, 0x2, R46 ;  /* 0x0000000219307824 */ /* 0x000fe200078e022e */
[----:B------:R-:W-:Y:S01]  /*0d00*/  LEA.HI.X.SX32 R41, R50, R22, 0x1, P1 ;  /* 0x0000001632297211 */ /* 0x000fe200008f0eff */
[----:B------:R0:W5:Y:S01]  /*0d10*/  LDG.E.U16 R53, desc[UR32][R38.64] ;  /* 0x0000002026357981 */ /* 0x000162000c1e1500 */
[----:B------:R-:W-:-:S03]  /*0d20*/  LEA R42, P1, R46, R21, 0x1 ;  /* 0x000000152e2a7211 */ /* 0x000fc600078208ff */
[----:B------:R0:W5:Y:S01]  /*0d30*/  LDG.E.U16 R54, desc[UR32][R40.64] ;  /* 0x0000002028367981 */ /* 0x000162000c1e1500 */
[----:B------:R-:W-:Y:S02]  /*0d40*/  LEA.HI.X.SX32 R43, R46, R22, 0x1, P1 ;  /* 0x000000162e2b7211 */ /* 0x000fe400008f0eff */
[C---:B------:R-:W-:Y:S02]  /*0d50*/  LEA R46, R25.reuse, R48, 0x1 ;  /* 0x00000030192e7211 */ /* 0x040fe400078e08ff */
[-C--:B-1----:R-:W-:Y:S01]  /*0d60*/  LEA R34, P1, R48, R21.reuse, 0x1 ;  /* 0x0000001530227211 */ /* 0x082fe200078208ff */
[----:B------:R1:W5:Y:S01]  /*0d70*/  LDG.E.U16 R55, desc[UR32][R42.64] ;  /* 0x000000202a377981 */ /* 0x000362000c1e1500 */
[----:B------:R-:W-:Y:S01]  /*0d80*/  LEA R44, P2, R46, R21, 0x1 ;  /* 0x000000152e2c7211 */ /* 0x000fe200078408ff */
[----:B------:R-:W-:Y:S01]  /*0d90*/  IMAD R50, R25, 0x2, R46 ;  /* 0x0000000219327824 */ /* 0x000fe200078e022e */
[-C--:B------:R-:W-:Y:S02]  /*0da0*/  LEA.HI.X.SX32 R35, R48, R22.reuse, 0x1, P1 ;  /* 0x0000001630237211 */ /* 0x080fe400008f0eff */
[----:B------:R-:W-:-:S02]  /*0db0*/  LEA.HI.X.SX32 R45, R46, R22, 0x1, P2 ;  /* 0x000000162e2d7211 */ /* 0x000fc400010f0eff */
[CC--:B---3--:R-:W-:Y:S01]  /*0dc0*/  LEA R36, P1, R50.reuse, R21.reuse, 0x1 ;  /* 0x0000001532247211 */ /* 0x0c8fe200078208ff */
[----:B------:R-:W5:Y:S01]  /*0dd0*/  LDG.E.U16 R56, desc[UR32][R34.64] ;  /* 0x0000002022387981 */ /* 0x000f62000c1e1500 */
[C---:B------:R-:W-:Y:S02]  /*0de0*/  LEA R46, R25.reuse, R50, 0x1 ;  /* 0x00000032192e7211 */ /* 0x040fe400078e08ff */
[-C--:B------:R-:W-:Y:S01]  /*0df0*/  LEA.HI.X.SX32 R37, R50, R22.reuse, 0x1, P1 ;  /* 0x0000001632257211 */ /* 0x080fe200008f0eff */
[----:B------:R3:W5:Y:S01]  /*0e00*/  LDG.E.U16 R57, desc[UR32][R44.64] ;  /* 0x000000202c397981 */ /* 0x000762000c1e1500 */
[C---:B0-----:R-:W-:Y:S01]  /*0e10*/  LEA R38, P1, R46.reuse, R21, 0x1 ;  /* 0x000000152e267211 */ /* 0x041fe200078208ff */
[----:B------:R-:W-:Y:S02]  /*0e20*/  IMAD R48, R25, 0x2, R46 ;  /* 0x0000000219307824 */ /* 0x000fe400078e022e */
[----:B------:R0:W5:Y:S01]  /*0e30*/  LDG.E.U16 R59, desc[UR32][R36.64] ;  /* 0x00000020243b7981 */ /* 0x000162000c1e1500 */
[----:B------:R-:W-:-:S02]  /*0e40*/  LEA.HI.X.SX32 R39, R46, R22, 0x1, P1 ;  /* 0x000000162e277211 */ /* 0x000fc400008f0eff */
[C---:B------:R-:W-:Y:S02]  /*0e50*/  LEA R46, R25.reuse, R48, 0x1 ;  /* 0x00000030192e7211 */ /* 0x040fe400078e08ff */
[-C--:B------:R-:W-:Y:S01]  /*0e60*/  LEA R40, P1, R48, R21.reuse, 0x1 ;  /* 0x0000001530287211 */ /* 0x080fe200078208ff */
[----:B------:R0:W5:Y:S02]  /*0e70*/  LDG.E.U16 R60, desc[UR32][R38.64] ;  /* 0x00000020263c7981 */ /* 0x000164000c1e1500 */
[----:B------:R-:W-:Y:S01]  /*0e80*/  IMAD R50, R25, 0x2, R46 ;  /* 0x0000000219327824 */ /* 0x000fe200078e022e */
[----:B-1----:R-:W-:-:S04]  /*0e90*/  LEA R42, P2, R46, R21, 0x1 ;  /* 0x000000152e2a7211 */ /* 0x002fc800078408ff */
[----:B---3--:R-:W-:Y:S02]  /*0ea0*/  LEA R44, R25, R50, 0x1 ;  /* 0x00000032192c7211 */ /* 0x008fe400078e08ff */
[----:B------:R-:W-:-:S03]  /*0eb0*/  LEA.HI.X.SX32 R43, R46, R22, 0x1, P2 ;  /* 0x000000162e2b7211 */ /* 0x000fc600010f0eff */
[C---:B------:R-:W-:Y:S01]  /*0ec0*/  IMAD R46, R25.reuse, 0x2, R44 ;  /* 0x00000002192e7824 */ /* 0x040fe200078e022c */
[----:B------:R-:W-:Y:S01]  /*0ed0*/  LEA.HI.X.SX32 R41, R48, R22, 0x1, P1 ;  /* 0x0000001630297211 */ /* 0x000fe200008f0eff */
[----:B------:R1:W5:Y:S01]  /*0ee0*/  LDG.E.U16 R62, desc[UR32][R42.64] ;  /* 0x000000202a3e7981 */ /* 0x000362000c1e1500 */
[CC--:B------:R-:W-:Y:S02]  /*0ef0*/  LEA R34, P1, R50.reuse, R21.reuse, 0x1 ;  /* 0x0000001532227211 */ /* 0x0c0fe400078208ff */
[C---:B------:R-:W-:Y:S01]  /*0f00*/  LEA R48, R25.reuse, R46, 0x1 ;  /* 0x0000002e19307211 */ /* 0x040fe200078e08ff */
[----:B------:R3:W5:Y:S01]  /*0f10*/  LDG.E.U16 R61, desc[UR32][R40.64] ;  /* 0x00000020283d7981 */ /* 0x000762000c1e1500 */
[----:B------:R-:W-:Y:S02]  /*0f20*/  LEA.HI.X.SX32 R35, R50, R22, 0x1, P1 ;  /* 0x0000001632237211 */ /* 0x000fe400008f0eff */
[----:B0-----:R-:W-:Y:S01]  /*0f30*/  LEA R36, P1, R44, R21, 0x1 ;  /* 0x000000152c247211 */ /* 0x001fe200078208ff */
[----:B------:R-:W-:-:S02]  /*0f40*/  IMAD R50, R25, 0x2, R48 ;  /* 0x0000000219327824 */ /* 0x000fc400078e0230 */
[----:B------:R0:W5:Y:S01]  /*0f50*/  LDG.E.U16 R63, desc[UR32][R34.64] ;  /* 0x00000020223f7981 */ /* 0x000162000c1e1500 */
[----:B------:R-:W-:Y:S02]  /*0f60*/  LEA.HI.X.SX32 R37, R44, R22, 0x1, P1 ;  /* 0x000000162c257211 */ /* 0x000fe400008f0eff */
[CC--:B------:R-:W-:Y:S02]  /*0f70*/  LEA R38, P1, R46.reuse, R21.reuse, 0x1 ;  /* 0x000000152e267211 */ /* 0x0c0fe400078208ff */
[C---:B-1----:R-:W-:Y:S01]  /*0f80*/  LEA R42, R25.reuse, R50, 0x1 ;  /* 0x00000032192a7211 */ /* 0x042fe200078e08ff */
[----:B------:R1:W5:Y:S01]  /*0f90*/  LDG.E.U16 R64, desc[UR32][R36.64] ;  /* 0x0000002024407981 */ /* 0x000362000c1e1500 */
[-C--:B------:R-:W-:Y:S02]  /*0fa0*/  LEA.HI.X.SX32 R39, R46, R22.reuse, 0x1, P1 ;  /* 0x000000162e277211 */ /* 0x080fe400008f0eff */
[-C--:B------:R-:W-:Y:S01]  /*0fb0*/  LEA R44, P2, R48, R21.reuse, 0x1 ;  /* 0x00000015302c7211 */ /* 0x080fe200078408ff */
[----:B------:R-:W-:Y:S01]  /*0fc0*/  IMAD R46, R25, 0x2, R42 ;  /* 0x00000002192e7824 */ /* 0x000fe200078e022a */
[----:B---3--:R-:W-:Y:S01]  /*0fd0*/  LEA R40, P1, R50, R21, 0x1 ;  /* 0x0000001532287211 */ /* 0x008fe200078208ff */
[----:B------:R-:W5:Y:S01]  /*0fe0*/  LDG.E.U16 R65, desc[UR32][R38.64] ;  /* 0x0000002026417981 */ /* 0x000f62000c1e1500 */
[----:B------:R-:W-:-:S02]  /*0ff0*/  LEA.HI.X.SX32 R45, R48, R22, 0x1, P2 ;  /* 0x00000016302d7211 */ /* 0x000fc400010f0eff */
[C---:B------:R-:W-:Y:S02]  /*1000*/  LEA R48, R25.reuse, R46, 0x1 ;  /* 0x0000002e19307211 */ /* 0x040fe400078e08ff */
[-C--:B------:R-:W-:Y:S01]  /*1010*/  LEA.HI.X.SX32 R41, R50, R22.reuse, 0x1, P1 ;  /* 0x0000001632297211 */ /* 0x080fe200008f0eff */
[----:B------:R3:W5:Y:S01]  /*1020*/  LDG.E.U16 R66, desc[UR32][R44.64] ;  /* 0x000000202c427981 */ /* 0x000762000c1e1500 */
[CC--:B0-----:R-:W-:Y:S01]  /*1030*/  LEA R34, P1, R42.reuse, R21.reuse, 0x1 ;  /* 0x000000152a227211 */ /* 0x0c1fe200078208ff */
[----:B------:R-:W-:Y:S02]  /*1040*/  IMAD R50, R25, 0x2, R48 ;  /* 0x0000000219327824 */ /* 0x000fe400078e0230 */
[----:B------:R0:W5:Y:S01]  /*1050*/  LDG.E.U16 R67, desc[UR32][R40.64] ;  /* 0x0000002028437981 */ /* 0x000162000c1e1500 */
[----:B------:R-:W-:Y:S02]  /*1060*/  LEA.HI.X.SX32 R35, R42, R22, 0x1, P1 ;  /* 0x000000162a237211 */ /* 0x000fe400008f0eff */
[----:B-1----:R-:W-:-:S02]  /*1070*/  LEA R36, P1, R46, R21, 0x1 ;  /* 0x000000152e247211 */ /* 0x002fc400078208ff */
[C---:B---3--:R-:W-:Y:S01]  /*1080*/  LEA R44, R25.reuse, R50, 0x1 ;  /* 0x00000032192c7211 */ /* 0x048fe200078e08ff */
[----:B------:R1:W5:Y:S01]  /*1090*/  LDG.E.U16 R70, desc[UR32][R34.64] ;  /* 0x0000002022467981 */ /* 0x000362000c1e1500 */
[-C--:B------:R-:W-:Y:S02]  /*10a0*/  LEA.HI.X.SX32 R37, R46, R22.reuse, 0x1, P1 ;  /* 0x000000162e257211 */ /* 0x080fe400008f0eff */
[-C--:B------:R-:W-:Y:S01]  /*10b0*/  LEA R42, P2, R48, R21.reuse, 0x1 ;  /* 0x00000015302a7211 */ /* 0x080fe200078408ff */
[C---:B------:R-:W-:Y:S01]  /*10c0*/  IMAD R46, R25.reuse, 0x2, R44 ;  /* 0x00000002192e7824 */ /* 0x040fe200078e022c */
[----:B------:R-:W-:Y:S01]  /*10d0*/  LEA R38, P1, R50, R21, 0x1 ;  /* 0x0000001532267211 */ /* 0x000fe200078208ff */
[----:B------:R-:W5:Y:S01]  /*10e0*/  LDG.E.U16 R71, desc[UR32][R36.64] ;  /* 0x0000002024477981 */ /* 0x000f62000c1e1500 */
[----:B------:R-:W-:Y:S02]  /*10f0*/  LEA.HI.X.SX32 R43, R48, R22, 0x1, P2 ;  /* 0x00000016302b7211 */ /* 0x000fe400010f0eff */
[----:B------:R-:W-:-:S02]  /*1100*/  LEA R48, R25, R46, 0x1 ;  /* 0x0000002e19307211 */ /* 0x000fc400078e08ff */
[-C--:B------:R-:W-:Y:S01]  /*1110*/  LEA.HI.X.SX32 R39, R50, R22.reuse, 0x1, P1 ;  /* 0x0000001632277211 */ /* 0x080fe200008f0eff */
[----:B------:R3:W5:Y:S01]  /*1120*/  LDG.E.U16 R72, desc[UR32][R42.64] ;  /* 0x000000202a487981 */ /* 0x000762000c1e1500 */
[CC--:B0-----:R-:W-:Y:S01]  /*1130*/  LEA R40, P1, R44.reuse, R21.reuse, 0x1 ;  /* 0x000000152c287211 */ /* 0x0c1fe200078208ff */
[C---:B------:R-:W-:Y:S02]  /*1140*/  IMAD R50, R25.reuse, 0x2, R48 ;  /* 0x0000000219327824 */ /* 0x040fe400078e0230 */
[----:B------:R0:W5:Y:S01]  /*1150*/  LDG.E.U16 R73, desc[UR32][R38.64] ;  /* 0x0000002026497981 */ /* 0x000162000c1e1500 */
[----:B------:R-:W-:Y:S02]  /*1160*/  LEA.HI.X.SX32 R41, R44, R22, 0x1, P1 ;  /* 0x000000162c297211 */ /* 0x000fe400008f0eff */
[C---:B-1----:R-:W-:Y:S02]  /*1170*/  LEA R34, P1, R46.reuse, R21, 0x1 ;  /* 0x000000152e227211 */ /* 0x042fe400078208ff */
[----:B---3--:R-:W-:Y:S01]  /*1180*/  LEA R42, R25, R50, 0x1 ;  /* 0x00000032192a7211 */ /* 0x008fe200078e08ff */
[----:B------:R1:W5:Y:S01]  /*1190*/  LDG.E.U16 R74, desc[UR32][R40.64] ;  /* 0x00000020284a7981 */ /* 0x000362000c1e1500 */
[----:B------:R-:W-:-:S02]  /*11a0*/  LEA.HI.X.SX32 R35, R46, R22, 0x1, P1 ;  /* 0x000000162e237211 */ /* 0x000fc400008f0eff */
[-C--:B------:R-:W-:Y:S01]  /*11b0*/  LEA R44, P2, R48, R21.reuse, 0x1 ;  /* 0x00000015302c7211 */ /* 0x080fe200078408ff */
[C---:B------:R-:W-:Y:S01]  /*11c0*/  IMAD R46, R25.reuse, 0x2, R42 ;  /* 0x00000002192e7824 */ /* 0x040fe200078e022a */
[-C--:B------:R-:W-:Y:S01]  /*11d0*/  LEA R36, P1, R50, R21.reuse, 0x1 ;  /* 0x0000001532247211 */ /* 0x080fe200078208ff */
[----:B------:R-:W5:Y:S01]  /*11e0*/  LDG.E.U16 R75, desc[UR32][R34.64] ;  /* 0x00000020224b7981 */ /* 0x000f62000c1e1500 */
[----:B------:R-:W-:Y:S02]  /*11f0*/  LEA.HI.X.SX32 R45, R48, R22, 0x1, P2 ;  /* 0x00000016302d7211 */ /* 0x000fe400010f0eff */
[C---:B------:R-:W-:Y:S02]  /*1200*/  LEA R48, R25.reuse, R46, 0x1 ;  /* 0x0000002e19307211 */ /* 0x040fe400078e08ff */
[----:B------:R-:W-:Y:S01]  /*1210*/  LEA.HI.X.SX32 R37, R50, R22, 0x1, P1 ;  /* 0x0000001632257211 */ /* 0x000fe200008f0eff */
[----:B------:R3:W5:Y:S01]  /*1220*/  LDG.E.U16 R76, desc[UR32][R44.64] ;  /* 0x000000202c4c7981 */ /* 0x000762000c1e1500 */
[----:B0-----:R-:W-:Y:S01]  /*1230*/  LEA R38, P1, R42, R21, 0x1 ;  /* 0x000000152a267211 */ /* 0x001fe200078208ff */
[----:B------:R-:W-:-:S02]  /*1240*/  IMAD R50, R25, 0x2, R48 ;  /* 0x0000000219327824 */ /* 0x000fc400078e0230 */
[----:B------:R0:W5:Y:S01]  /*1250*/  LDG.E.U16 R77, desc[UR32][R36.64] ;  /* 0x00000020244d7981 */ /* 0x000162000c1e1500 */
[----:B------:R-:W-:Y:S02]  /*1260*/  LEA.HI.X.SX32 R39, R42, R22, 0x1, P1 ;  /* 0x000000162a277211 */ /* 0x000fe400008f0eff */
[CC--:B-1----:R-:W-:Y:S02]  /*1270*/  LEA R40, P1, R46.reuse, R21.reuse, 0x1 ;  /* 0x000000152e287211 */ /* 0x0c2fe400078208ff */
[C---:B---3--:R-:W-:Y:S01]  /*1280*/  LEA R44, R25.reuse, R50, 0x1 ;  /* 0x00000032192c7211 */ /* 0x048fe200078e08ff */
[----:B------:R1:W5:Y:S01]  /*1290*/  LDG.E.U16 R78, desc[UR32][R38.64] ;  /* 0x00000020264e7981 */ /* 0x000362000c1e1500 */
[-C--:B------:R-:W-:Y:S02]  /*12a0*/  LEA.HI.X.SX32 R41, R46, R22.reuse, 0x1, P1 ;  /* 0x000000162e297211 */ /* 0x080fe400008f0eff */
[-C--:B------:R-:W-:Y:S01]  /*12b0*/  LEA R42, P2, R48, R21.reuse, 0x1 ;  /* 0x00000015302a7211 */ /* 0x080fe200078408ff */
[----:B------:R-:W-:Y:S01]  /*12c0*/  IMAD R46, R25, 0x2, R44 ;  /* 0x00000002192e7824 */ /* 0x000fe200078e022c */
[----:B------:R-:W-:Y:S01]  /*12d0*/  LEA R34, P1, R50, R21, 0x1 ;  /* 0x0000001532227211 */ /* 0x000fe200078208ff */
[----:B------:R3:W5:Y:S01]  /*12e0*/  LDG.E.U16 R79, desc[UR32][R40.64] ;  /* 0x00000020284f7981 */ /* 0x000762000c1e1500 */
[----:B------:R-:W-:-:S02]  /*12f0*/  LEA.HI.X.SX32 R43, R48, R22, 0x1, P2 ;  /* 0x00000016302b7211 */ /* 0x000fc400010f0eff */
[----:B------:R-:W-:Y:S02]  /*1300*/  LEA.HI.X.SX32 R35, R50, R22, 0x1, P1 ;  /* 0x0000001632237211 */ /* 0x000fe400008f0eff */
[CC--:B0-----:R-:W-:Y:S01]  /*1310*/  LEA R36, P1, R44.reuse, R21.reuse, 0x1 ;  /* 0x000000152c247211 */ /* 0x0c1fe200078208ff */
[----:B------:R-:W5:Y:S01]  /*1320*/  LDG.E.U16 R80, desc[UR32][R42.64] ;  /* 0x000000202a507981 */ /* 0x000f62000c1e1500 */
[C---:B------:R-:W-:Y:S02]  /*1330*/  LEA R48, R25.reuse, R46, 0x1 ;  /* 0x0000002e19307211 */ /* 0x040fe400078e08ff */
[-C--:B------:R-:W-:Y:S01]  /*1340*/  LEA.HI.X.SX32 R37, R44, R22.reuse, 0x1, P1 ;  /* 0x000000162c257211 */ /* 0x080fe200008f0eff */
[----:B------:R0:W5:Y:S01]  /*1350*/  LDG.E.U16 R81, desc[UR32][R34.64] ;  /* 0x0000002022517981 */ /* 0x000162000c1e1500 */
[-C--:B-1----:R-:W-:Y:S01]  /*1360*/  LEA R38, P1, R46, R21.reuse, 0x1 ;  /* 0x000000152e267211 */ /* 0x082fe200078208ff */
[----:B------:R-:W-:Y:S01]  /*1370*/  IMAD R50, R25, 0x2, R48 ;  /* 0x0000000219327824 */ /* 0x000fe200078e0230 */
[----:B------:R-:W-:Y:S01]  /*1380*/  LEA R44, P2, R48, R21, 0x1 ;  /* 0x00000015302c7211 */ /* 0x000fe200078408ff */
[----:B------:R-:W5:Y:S01]  /*1390*/  LDG.E.U16 R82, desc[UR32][R36.64] ;  /* 0x0000002024527981 */ /* 0x000f62000c1e1500 */
[----:B------:R-:W-:-:S02]  /*13a0*/  LEA.HI.X.SX32 R39, R46, R22, 0x1, P1 ;  /* 0x000000162e277211 */ /* 0x000fc400008f0eff */
[C---:B------:R-:W-:Y:S02]  /*13b0*/  LEA R46, R25.reuse, R50, 0x1 ;  /* 0x00000032192e7211 */ /* 0x040fe400078e08ff */
[-C--:B------:R-:W-:Y:S02]  /*13c0*/  LEA.HI.X.SX32 R45, R48, R22.reuse, 0x1, P2 ;  /* 0x00000016302d7211 */ /* 0x080fe400010f0eff */
[CC--:B---3--:R-:W-:Y:S01]  /*13d0*/  LEA R40, P1, R50.reuse, R21.reuse, 0x1 ;  /* 0x0000001532287211 */ /* 0x0c8fe200078208ff */
[C---:B------:R-:W-:Y:S01]  /*13e0*/  IMAD R48, R25.reuse, 0x2, R46 ;  /* 0x0000000219307824 */ /* 0x040fe200078e022e */
[----:B------:R1:W5:Y:S02]  /*13f0*/  LDG.E.U16 R39, desc[UR32][R38.64] ;  /* 0x0000002026277981 */ /* 0x000364000c1e1500 */
[----:B------:R-:W-:Y:S02]  /*1400*/  LEA.HI.X.SX32 R41, R50, R22, 0x1, P1 ;  /* 0x0000001632297211 */ /* 0x000fe400008f0eff */
[----:B0-----:R-:W-:Y:S01]  /*1410*/  LEA R34, P1, R46, R21, 0x1 ;  /* 0x000000152e227211 */ /* 0x001fe200078208ff */
[----:B------:R0:W5:Y:S01]  /*1420*/  LDG.E.U16 R45, desc[UR32][R44.64] ;  /* 0x000000202c2d7981 */ /* 0x000162000c1e1500 */
[----:B------:R-:W-:Y:S01]  /*1430*/  LEA R25, R25, R48, 0x1 ;  /* 0x0000003019197211 */ /* 0x000fe200078e08ff */
[----:B-1----:R-:W-:Y:S01]  /*1440*/  IMAD R38, R68, R143, RZ ;  /* 0x0000008f44267224 */ /* 0x002fe200078e02ff */
[----:B------:R-:W-:Y:S01]  /*1450*/  LEA.HI.X.SX32 R35, R46, R22, 0x1, P1 ;  /* 0x000000162e237211 */ /* 0x000fe200008f0eff */
[----:B------:R1:W5:Y:S01]  /*1460*/  LDG.E.U16 R41, desc[UR32][R40.64] ;  /* 0x0000002028297981 */ /* 0x000362000c1e1500 */
[-C--:B------:R-:W-:Y:S01]  /*1470*/  LEA R36, P1, R25, R21.reuse, 0x1 ;  /* 0x0000001519247211 */ /* 0x080fe200078208ff */
[----:B0-----:R-:W-:Y:S01]  /*1480*/  IMAD R44, R143, 0x2, R38 ;  /* 0x000000028f2c7824 */ /* 0x001fe200078e0226 */
[----:B------:R-:W-:-:S02]  /*1490*/  LEA R42, P2, R48, R21, 0x1 ;  /* 0x00000015302a7211 */ /* 0x000fc400078408ff */
[----:B------:R0:W5:Y:S01]  /*14a0*/  LDG.E.U16 R35, desc[UR32][R34.64] ;  /* 0x0000002022237981 */ /* 0x000162000c1e1500 */
[--C-:B------:R-:W-:Y:S02]  /*14b0*/  SHF.R.U32.HI R21, RZ, 0x5, R0.reuse ;  /* 0x00000005ff157819 */ /* 0x100fe40000011600 */
[----:B------:R-:W-:Y:S02]  /*14c0*/  LEA.HI.X.SX32 R37, R25, R22, 0x1, P1 ;  /* 0x0000001619257211 */ /* 0x000fe400008f0eff */
[----:B-1----:R-:W-:Y:S02]  /*14d0*/  LEA R40, R143, R44, 0x1 ;  /* 0x0000002c8f287211 */ /* 0x002fe400078e08ff */
[----:B------:R-:W-:Y:S02]  /*14e0*/  R2UR UR19, R21 ;  /* 0x00000000151372ca */ /* 0x000fe400000e0000 */
[----:B------:R-:W-:Y:S01]  /*14f0*/  SHF.R.S32.HI R21, RZ, 0x7, R0 ;  /* 0x00000007ff157819 */ /* 0x000fe20000011400 */
[----:B------:R1:W5:Y:S01]  /*1500*/  LDG.E.U16 R37, desc[UR32][R36.64] ;  /* 0x0000002024257981 */ /* 0x000362000c1e1500 */
[----:B0-----:R-:W-:-:S02]  /*1510*/  LEA R34, R143, R40, 0x1 ;  /* 0x000000288f227211 */ /* 0x001fc400078e08ff */
[----:B------:R-:W-:Y:S01]  /*1520*/  LEA.HI.X.SX32 R43, R48, R22, 0x1, P2 ;  /* 0x00000016302b7211 */ /* 0x000fe200010f0eff */
[----:B------:R-:W-:Y:S01]  /*1530*/  IMAD R22, R69, UR4, RZ ;  /* 0x0000000445167c24 */ /* 0x000fe2000f8e02ff */
[----:B------:R-:W-:Y:S01]  /*1540*/  SGXT R21, R21, 0x1 ;  /* 0x000000011515781a */ /* 0x000fe20000000200 */
[----:B------:R-:W-:Y:S01]  /*1550*/  IMAD R142, R142, UR72, RZ ;  /* 0x000000488e8e7c24 */ /* 0x000fe2000f8e02ff */
[----:B-1----:R-:W-:Y:S02]  /*1560*/  LEA R36, R143, R34, 0x1 ;  /* 0x000000228f247211 */ /* 0x002fe400078e08ff */
[----:B------:R0:W5:Y:S01]  /*1570*/  LDG.E.U16 R43, desc[UR32][R42.64] ;  /* 0x000000202a2b7981 */ /* 0x000162000c1e1500 */
[----:B------:R-:W-:Y:S01]  /*1580*/  IMAD.SHL.U32 R46, R0, 0x2, RZ ;  /* 0x00000002002e7824 */ /* 0x000fe200078e00ff */
[----:B------:R-:W-:Y:S01]  /*1590*/  LOP3.LUT R21, R21, 0x90, RZ, 0xc0, !PT ;  /* 0x0000009015157812 */ /* 0x000fe200078ec0ff */
[----:B------:R-:W-:Y:S02]  /*15a0*/  IMAD.SHL.U32 R33, R22, 0x2, RZ ;  /* 0x0000000216217824 */ /* 0x000fe400078e00ff */
[----:B------:R-:W-:Y:S01]  /*15b0*/  IMAD.SHL.U32 R25, R142, 0x2, RZ ;  /* 0x000000028e197824 */ /* 0x000fe200078e00ff */
[----:B------:R-:W-:-:S02]  /*15c0*/  LOP3.LUT R50, R21, 0x7e, R46, 0x78, !PT ;  /* 0x0000007e15327812 */ /* 0x000fc400078e782e */
[----:B0-----:R-:W-:Y:S01]  /*15d0*/  LEA R42, R143, R36, 0x1 ;  /* 0x000000248f2a7211 */ /* 0x001fe200078e08ff */
[----:B------:R-:W-:Y:S01]  /*15e0*/  IMAD.HI R22, R22, 0x2, RZ ;  /* 0x0000000216167827 */ /* 0x000fe200078e02ff */
[----:B--2---:R-:W-:-:S03]  /*15f0*/  IADD3 R33, P1, P2, R33, R84, R25 ;  /* 0x0000005421217210 */ /* 0x004fc60007a3e019 */
[----:B------:R-:W-:-:S04]  /*1600*/  IMAD.HI R142, R142, 0x2, RZ ;  /* 0x000000028e8e7827 */ /* 0x000fc800078e02ff */
[----:B------:R-:W-:Y:S01]  /*1610*/  IMAD R46, R143, 0x2, R42 ;  /* 0x000000028f2e7824 */ /* 0x000fe200078e022a */
[----:B------:R-:W-:-:S04]  /*1620*/  IADD3.X R83, PT, PT, R22, R85, R142, P1, P2 ;  /* 0x0000005516537210 */ /* 0x000fc80000fe448e */
[----:B------:R-:W-:Y:S02]  /*1630*/  LEA R22, R143, R46, 0x1 ;  /* 0x0000002e8f167211 */ /* 0x000fe400078e08ff */
[----:B------:R-:W-:-:S03]  /*1640*/  LEA R140, P1, R38, R33, 0x1 ;  /* 0x00000021268c7211 */ /* 0x000fc600078208ff */
[C---:B------:R-:W-:Y:S01]  /*1650*/  IMAD R48, R143.reuse, 0x2, R22 ;  /* 0x000000028f307824 */ /* 0x040fe200078e0216 */
[----:B------:R-:W-:Y:S02]  /*1660*/  LEA.HI.X.SX32 R141, R38, R83, 0x1, P1 ;  /* 0x00000053268d7211 */ /* 0x000fe400008f0eff */
[C---:B------:R-:W-:Y:S02]  /*1670*/  LEA R136, P3, R40.reuse, R33, 0x1 ;  /* 0x0000002128887211 */ /* 0x040fe400078608ff */
[C---:B------:R-:W-:Y:S02]  /*1680*/  LEA R38, R143.reuse, R48, 0x1 ;  /* 0x000000308f267211 */ /* 0x040fe400078e08ff */
[----:B------:R-:W-:Y:S02]  /*1690*/  LEA.HI.X.SX32 R137, R40, R83, 0x1, P3 ;  /* 0x0000005328897211 */ /* 0x000fe400018f0eff */
[-C--:B------:R-:W-:Y:S01]  /*16a0*/  LEA R138, P2, R44, R33.reuse, 0x1 ;  /* 0x000000212c8a7211 */ /* 0x080fe200078408ff */
[----:B------:R-:W-:Y:S01]  /*16b0*/  IMAD R40, R143, 0x2, R38 ;  /* 0x000000028f287824 */ /* 0x000fe200078e0226 */
[----:B------:R-:W-:-:S02]  /*16c0*/  LEA R134, P1, R34, R33, 0x1 ;  /* 0x0000002122867211 */ /* 0x000fc400078208ff */
[-C--:B------:R-:W-:Y:S02]  /*16d0*/  LEA.HI.X.SX32 R139, R44, R83.reuse, 0x1, P2 ;  /* 0x000000532c8b7211 */ /* 0x080fe400010f0eff */
        /* <DEDUP_REMOVED lines=8> */
[C---:B------:R-:W-:Y:S02]  /*1760*/  LEA R22, R143.reuse, R36, 0x1 ;  /* 0x000000248f167211 */ /* 0x040fe400078e08ff */
[----:B------:R-:W-:Y:S02]  /*1770*/  LEA.HI.X.SX32 R131, R42, R83, 0x1, P3 ;  /* 0x000000532a837211 */ /* 0x000fe400018f0eff */
[-C--:B------:R-:W-:Y:S01]  /*1780*/  LEA R128, P1, R46, R33.reuse, 0x1 ;  /* 0x000000212e807211 */ /* 0x080fe200078208ff */
[----:B------:R-:W-:Y:S01]  /*1790*/  IMAD R42, R143, 0x2, R22 ;  /* 0x000000028f2a7824 */ /* 0x000fe200078e0216 */
[----:B------:R-:W-:Y:S02]  /*17a0*/  LEA R124, P3, R48, R33, 0x1 ;  /* 0x00000021307c7211 */ /* 0x000fe400078608ff */
[----:B------:R-:W-:-:S02]  /*17b0*/  LEA.HI.X.SX32 R129, R46, R83, 0x1, P1 ;  /* 0x000000532e817211 */ /* 0x000fc400008f0eff */
[----:B------:R-:W-:Y:S02]  /*17c0*/  LEA.HI.X.SX32 R125, R48, R83, 0x1, P3 ;  /* 0x00000053307d7211 */ /* 0x000fe400018f0eff */
[-C--:B------:R-:W-:Y:S02]  /*17d0*/  LEA R120, P2, R40, R33.reuse, 0x1 ;  /* 0x0000002128787211 */ /* 0x080fe400078408ff */
[-C--:B------:R-:W-:Y:S02]  /*17e0*/  LEA R122, P1, R38, R33.reuse, 0x1 ;  /* 0x00000021267a7211 */ /* 0x080fe400078208ff */
[----:B------:R-:W-:Y:S02]  /*17f0*/  LEA R118, P3, R34, R33, 0x1 ;  /* 0x0000002122767211 */ /* 0x000fe400078608ff */
[----:B------:R-:W-:Y:S02]  /*1800*/  LEA R21, R143, R42, 0x1 ;  /* 0x0000002a8f157211 */ /* 0x000fe400078e08ff */
[----:B------:R-:W-:-:S02]  /*1810*/  LEA.HI.X.SX32 R121, R40, R83, 0x1, P2 ;  /* 0x0000005328797211 */ /* 0x000fc400010f0eff */
[----:B------:R-:W-:Y:S02]  /*1820*/  LOP3.LUT R25, R0, 0x40, RZ, 0xc0, !PT ;  /* 0x0000004000197812 */ /* 0x000fe400078ec0ff */
[-C--:B------:R-:W-:Y:S02]  /*1830*/  LEA.HI.X.SX32 R123, R38, R83.reuse, 0x1, P1 ;  /* 0x00000053267b7211 */ /* 0x080fe400008f0eff */
[----:B------:R-:W-:Y:S02]  /*1840*/  LEA.HI.X.SX32 R119, R34, R83, 0x1, P3 ;  /* 0x0000005322777211 */ /* 0x000fe400018f0eff */
[-C--:B------:R-:W-:Y:S02]  /*1850*/  LEA R114, P2, R22, R33.reuse, 0x1 ;  /* 0x0000002116727211 */ /* 0x080fe400078408ff */
[-C--:B------:R-:W-:Y:S02]  /*1860*/  LEA R116, P1, R36, R33.reuse, 0x1 ;  /* 0x0000002124747211 */ /* 0x080fe400078208ff */
[----:B------:R-:W-:-:S02]  /*1870*/  LEA R112, P3, R42, R33, 0x1 ;  /* 0x000000212a707211 */ /* 0x000fc400078608ff */
[----:B------:R-:W-:Y:S02]  /*1880*/  LEA R110, P4, R21, R33, 0x1 ;  /* 0x00000021156e7211 */ /* 0x000fe400078808ff */
[----:B----4-:R-:W-:Y:S02]  /*1890*/  R2UR UR70, R58 ;  /* 0x000000003a4672ca */ /* 0x010fe400000e0000 */
[-C--:B------:R-:W-:Y:S01]  /*18a0*/  LEA.HI.X.SX32 R115, R22, R83.reuse, 0x1, P2 ;  /* 0x0000005316737211 */ /* 0x080fe200010f0eff */
[----:B------:R-:W-:Y:S01]  /*18b0*/  IMAD R22, R25, 0x100, R50 ;  /* 0x0000010019167824 */ /* 0x000fe200078e0232 */
[-C--:B------:R-:W-:Y:S02]  /*18c0*/  LEA.HI.X.SX32 R117, R36, R83.reuse, 0x1, P1 ;  /* 0x0000005324757211 */ /* 0x080fe400008f0eff */
[-C--:B------:R-:W-:Y:S02]  /*18d0*/  LEA.HI.X.SX32 R113, R42, R83.reuse, 0x1, P3 ;  /* 0x000000532a717211 */ /* 0x080fe400018f0eff */
[----:B------:R-:W-:Y:S01]  /*18e0*/  LEA.HI.X.SX32 R111, R21, R83, 0x1, P4 ;  /* 0x00000053156f7211 */ /* 0x000fe200020f0eff */
[----:B------:R-:W-:Y:S06]  /*18f0*/  @P0 BRA `(.L_x_5) ;  /* 0x0000000000180947 */ /* 0x000fec0003800000 */
[----:B------:R-:W-:Y:S01]  /*1900*/  ELECT P1, URZ, PT ;  /* 0x0000000000ff782f */ /* 0x000fe20003820000 */
[----:B------:R-:W-:Y:S01]  /*1910*/  HFMA2 R21, -RZ, RZ, 0, 5.9604644775390625e-08 ;  /* 0x00000001ff157431 */ /* 0x000fe200000001ff */
[----:B------:R-:W-:Y:S01]  /*1920*/  UMOV UR4, 0x40 ;  /* 0x0000004000047882 */ /* 0x000fe20000000000 */
[----:B------:R-:W-:Y:S01]  /*1930*/  UVIRTCOUNT.DEALLOC.SMPOOL 0x80 ;  /* 0x000000800000784c */ /* 0x000fe20000000000 */
[----:B------:R-:W-:-:S09]  /*1940*/  ULEA UR4, UR6, UR4, 0x18 ;  /* 0x0000000406047291 */ /* 0x000fd2000f8ec0ff */
[----:B------:R0:W-:Y:S03]  /*1950*/  @P1 STS.U8 [UR4], R21 ;  /* 0x00000015ff001988 */ /* 0x0001e60008000004 */
.L_x_5:
[----:B------:R-:W-:Y:S01]  /*1960*/  USHF.L.U32 UR7, UR19, 0x15, URZ ;  /* 0x0000001513077899 */ /* 0x000fe200080006ff */
[----:B-----5:R1:W-:Y:S01]  /*1970*/  STS.U16 [R22+UR71+0x400], R7 ;  /* 0x0004000716007988 */ /* 0x0203e20008000447 */
[----:B------:R-:W-:Y:S01]  /*1980*/  ULOP3.LUT UR25, UR19, 0x4, URZ, 0xc0, !UPT ;  /* 0x0000000413197892 */ /* 0x000fe2000f8ec0ff */
[----:B------:R-:W-:Y:S01]  /*1990*/  LOP3.LUT P1, RZ, R0, 0xff, RZ, 0xc0, !PT ;  /* 0x000000ff00ff7812 */ /* 0x000fe2000782c0ff */
[----:B------:R-:W-:Y:S01]  /*19a0*/  ULOP3.LUT UR7, UR7, 0x600000, URZ, 0xc0, !UPT ;  /* 0x0060000007077892 */ /* 0x000fe2000f8ec0ff */
[----:B------:R2:W-:Y:S01]  /*19b0*/  STS.U16 [R22+UR71], R2 ;  /* 0x0000000216007988 */ /* 0x0005e20008000447 */
[----:B------:R-:W-:Y:S01]  /*19c0*/  UMOV UR4, 0x1 ;  /* 0x0000000100047882 */ /* 0x000fe20000000000 */
[----:B------:R-:W-:Y:S02]  /*19d0*/  UIADD3 UR30, UPT, UPT, UR71, 0xe000, URZ ;  /* 0x0000e000471e7890 */ /* 0x000fe4000fffe0ff */
[----:B------:R-:W-:Y:S01]  /*19e0*/  UIADD3 UR31, UPT, UPT, UR70, UR7, URZ ;  /* 0x00000007461f7290 */ /* 0x000fe2000fffe0ff */
[----:B------:R3:W-:Y:S01]  /*19f0*/  STS.U16 [R22+UR71+0x800], R11 ;  /* 0x0008000b16007988 */ /* 0x0007e20008000447 */
[C---:B-1----:R-:W-:Y:S01]  /*1a00*/  LOP3.LUT R7, R22.reuse, 0x20, RZ, 0x3c, !PT ;  /* 0x0000002016077812 */ /* 0x042fe200078e3cff */
[----:B------:R-:W1:Y:S02]  /*1a10*/  LDCU UR11, c[0x0][0x3f0] ;  /* 0x00007e00ff0b77ac */ /* 0x000e640008000800 */
[----:B------:R4:W-:Y:S01]  /*1a20*/  STS.U16 [R22+UR71+0xc00], R15 ;  /* 0x000c000f16007988 */ /* 0x0009e20008000447 */
[----:B--2---:R-:W-:Y:S01]  /*1a30*/  LOP3.LUT R2, R22, 0x40, RZ, 0x3c, !PT ;  /* 0x0000004016027812 */ /* 0x004fe200078e3cff */
[----:B------:R-:W-:-:S02]  /*1a40*/  ULEA UR31, UR25, UR31, 0x4 ;  /* 0x0000001f191f7291 */ /* 0x000fc4000f8e20ff */
[----:B------:R2:W-:Y:S01]  /*1a50*/  STS.U16 [R22+UR71+0x1000], R19 ;  /* 0x0010001316007988 */ /* 0x0005e20008000447 */
[----:B------:R-:W-:Y:S01]  /*1a60*/  VOTEU.ALL UP0, P1 ;  /* 0x0000000000ff7886 */ /* 0x000fe20000800000 */
[----:B------:R-:W-:Y:S01]  /*1a70*/  VOTEU.ALL UP1, P1 ;  /* 0x0000000000ff7886 */ /* 0x000fe20000820000 */
[----:B---3--:R-:W-:Y:S01]  /*1a80*/  PRMT R11, RZ, 0x7610, R11 ;  /* 0x00007610ff0b7816 */ /* 0x008fe2000000000b */
[----:B------:R-:W-:Y:S02]  /*1a90*/  STS.U16 [R22+UR71+0x1400], R26 ;  /* 0x0014001a16007988 */ /* 0x000fe40008000447 */
[----:B------:R-:W-:-:S04]  /*1aa0*/  @!UP0 UIADD3 UR8, UPT, UPT, -UR4, 0x100000, URZ ;  /* 0x0010000004088890 */ /* 0x000fc8000fffe1ff */
[----:B------:R-:W-:Y:S02]  /*1ab0*/  @!UP0 USHF.L.U32 UR9, UR8, 0xb, URZ ;  /* 0x0000000b08098899 */ /* 0x000fe400080006ff */
[----:B------:R-:W-:Y:S01]  /*1ac0*/  @!UP0 USHF.L.U32 UR8, UR8, 0x1, URZ ;  /* 0x0000000108088899 */ /* 0x000fe200080006ff */
[----:B------:R-:W-:Y:S01]  /*1ad0*/  STS.U16 [R22+UR71+0x1800], R30 ;  /* 0x0018001e16007988 */ /* 0x000fe20008000447 */
[----:B----4-:R-:W-:Y:S02]  /*1ae0*/  PRMT R15, RZ, 0x7610, R15 ;  /* 0x00007610ff0f7816 */ /* 0x010fe4000000000f */
[----:B--2---:R-:W-:Y:S01]  /*1af0*/  PRMT R19, RZ, 0x7610, R19 ;  /* 0x00007610ff137816 */ /* 0x004fe20000000013 */
[----:B------:R-:W-:Y:S01]  /*1b00*/  STS.U16 [R22+UR71+0x1c00], R49 ;  /* 0x001c003116007988 */ /* 0x000fe20008000447 */
[----:B-1----:R-:W-:-:S03]  /*1b10*/  ISETP.LT.AND P2, PT, RZ, UR11, PT ;  /* 0x0000000bff007c0c */ /* 0x002fc6000bf41270 */
[----:B------:R-:W-:Y:S04]  /*1b20*/  STS.U16 [R22+UR71+0x2000], R54 ;  /* 0x0020003616007988 */ /* 0x000fe80008000447 */
[----:B------:R-:W-:Y:S04]  /*1b30*/  STS.U16 [R22+UR71+0x2400], R59 ;  /* 0x0024003b16007988 */ /* 0x000fe80008000447 */
[----:B------:R-:W-:Y:S04]  /*1b40*/  STS.U16 [R22+UR71+0x2800], R63 ;  /* 0x0028003f16007988 */ /* 0x000fe80008000447 */
[----:B------:R-:W-:Y:S04]  /*1b50*/  STS.U16 [R22+UR71+0x2c00], R67 ;  /* 0x002c004316007988 */ /* 0x000fe80008000447 */
[----:B------:R-:W-:Y:S04]  /*1b60*/  STS.U16 [R22+UR71+0x3000], R73 ;  /* 0x0030004916007988 */ /* 0x000fe80008000447 */
[----:B------:R-:W-:Y:S04]  /*1b70*/  STS.U16 [R22+UR71+0x3400], R77 ;  /* 0x0034004d16007988 */ /* 0x000fe80008000447 */
[----:B------:R-:W-:Y:S04]  /*1b80*/  STS.U16 [R22+UR71+0x3800], R81 ;  /* 0x0038005116007988 */ /* 0x000fe80008000447 */
[----:B------:R-:W-:Y:S04]  /*1b90*/  STS.U16 [R22+UR71+0x3c00], R41 ;  /* 0x003c002916007988 */ /* 0x000fe80008000447 */
[----:B------:R1:W-:Y:S04]  /*1ba0*/  STS.U16 [R7+UR71+0x100], R4 ;  /* 0x0001000407007988 */ /* 0x0003e80008000447 */
[----:B------:R2:W-:Y:S04]  /*1bb0*/  STS.U16 [R7+UR71+0x500], R8 ;  /* 0x0005000807007988 */ /* 0x0005e80008000447 */
[----:B------:R3:W-:Y:S01]  /*1bc0*/  STS.U16 [R7+UR71+0x900], R12 ;  /* 0x0009000c07007988 */ /* 0x0007e20008000447 */
[----:B-1----:R-:W-:-:S03]  /*1bd0*/  PRMT R4, RZ, 0x7610, R4 ;  /* 0x00007610ff047816 */ /* 0x002fc60000000004 */
[----:B------:R1:W-:Y:S01]  /*1be0*/  STS.U16 [R7+UR71+0xd00], R16 ;  /* 0x000d001007007988 */ /* 0x0003e20008000447 */
[----:B--2---:R-:W-:-:S03]  /*1bf0*/  PRMT R8, RZ, 0x7610, R8 ;  /* 0x00007610ff087816 */ /* 0x004fc60000000008 */
[----:B------:R-:W-:Y:S01]  /*1c00*/  STS.U16 [R7+UR71+0x1100], R20 ;  /* 0x0011001407007988 */ /* 0x000fe20008000447 */
[----:B---3--:R-:W-:-:S03]  /*1c10*/  PRMT R12, RZ, 0x7610, R12 ;  /* 0x00007610ff0c7816 */ /* 0x008fc6000000000c */
[----:B------:R-:W-:Y:S01]  /*1c20*/  STS.U16 [R7+UR71+0x1500], R27 ;  /* 0x0015001b07007988 */ /* 0x000fe20008000447 */
[----:B-1----:R-:W-:-:S03]  /*1c30*/  PRMT R16, RZ, 0x7610, R16 ;  /* 0x00007610ff107816 */ /* 0x002fc60000000010 */
        /* <DEDUP_REMOVED lines=14> */
[----:B--2---:R-:W-:-:S03]  /*1d20*/  LOP3.LUT R5, R22, 0x60, RZ, 0x3c, !PT ;  /* 0x0000006016057812 */ /* 0x004fc600078e3cff */
[----:B------:R2:W-:Y:S01]  /*1d30*/  STS.U16 [R2+UR71+0xe00], R17 ;  /* 0x000e001102007988 */ /* 0x0005e20008000447 */
[----:B---3--:R-:W-:-:S03]  /*1d40*/  PRMT R9, RZ, 0x7610, R9 ;  /* 0x00007610ff097816 */ /* 0x008fc60000000009 */
[----:B------:R-:W-:Y:S01]  /*1d50*/  STS.U16 [R2+UR71+0x1200], R23 ;  /* 0x0012001702007988 */ /* 0x000fe20008000447 */
[----:B-1----:R-:W-:-:S03]  /*1d60*/  PRMT R13, RZ, 0x7610, R13 ;  /* 0x00007610ff0d7816 */ /* 0x002fc6000000000d */
[----:B------:R-:W-:Y:S01]  /*1d70*/  STS.U16 [R2+UR71+0x1600], R28 ;  /* 0x0016001c02007988 */ /* 0x000fe20008000447 */
[----:B--2---:R-:W-:-:S03]  /*1d80*/  PRMT R17, RZ, 0x7610, R17 ;  /* 0x00007610ff117816 */ /* 0x004fc60000000011 */
        /* <DEDUP_REMOVED lines=29> */
[----:B------:R1:W-:Y:S01]  /*1f60*/  STS.U16 [R5+UR71+0x3f00], R37 ;  /* 0x003f002505007988 */ /* 0x0003e20008000447 */
[----:B------:R-:W-:Y:S01]  /*1f70*/  STTM.x64 tmem[UR31], RZ ;  /* 0x000000ff000079ed */ /* 0x000fe2000834001f */
[----:B------:R-:W2:Y:S02]  /*1f80*/  FENCE.VIEW.ASYNC.T ;  /* 0x00000000000073c6 */ /* 0x000ea40000000200 */
[----:B--2---:R-:W-:Y:S01]  /*1f90*/  BAR.SYNC.DEFER_BLOCKING 0x0 ;  /* 0x0000000000007b1d */ /* 0x004fe20000010000 */
[----:B-1----:R-:W-:-:S05]  /*1fa0*/  PRMT R5, RZ, 0x7610, R5 ;  /* 0x00007610ff057816 */ /* 0x002fca0000000005 */
[----:B------:R-:W1:Y:S02]  /*1fb0*/  FENCE.VIEW.ASYNC.S ;  /* 0x00000000000073c6 */ /* 0x000e640000000000 */
[----:B-1----:R1:W2:Y:S02]  /*1fc0*/  @!UP1 SYNCS.EXCH.64 URZ, [UR30], UR8 ;  /* 0x000000081eff95b2 */ /* 0x0022a40008000100 */
[----:B--2---:R-:W-:Y:S06]  /*1fd0*/  BAR.SYNC.DEFER_BLOCKING 0x0 ;  /* 0x0000000000007b1d */ /* 0x004fec0000010000 */
[----:B------:R-:W2:Y:S04]  /*1fe0*/  @P2 LDG.E.U16 R2, desc[UR32][R140.64] ;  /* 0x000000208c022981 */ /* 0x000ea8000c1e1500 */
[----:B------:R-:W3:Y:S04]  /*1ff0*/  @P2 LDG.E.U16 R6, desc[UR32][R132.64] ;  /* 0x0000002084062981 */ /* 0x000ee8000c1e1500 */
[----:B------:R-:W4:Y:S04]  /*2000*/  @P2 LDG.E.U16 R10, desc[UR32][R124.64] ;  /* 0x000000207c0a2981 */ /* 0x000f28000c1e1500 */
        /* <DEDUP_REMOVED lines=12> */
[----:B------:R-:W4:Y:S01]  /*20d0*/  @P2 LDG.E.U16 R19, desc[UR32][R110.64] ;  /* 0x000000206e132981 */ /* 0x000f22000c1e1500 */
[----:B-1----:R-:W-:-:S04]  /*20e0*/  @!UP0 UIADD3 UR8, UPT, UPT, -UR4, 0x100000, URZ ;  /* 0x0010000004088890 */ /* 0x002fc8000fffe1ff */
[----:B------:R-:W-:Y:S02]  /*20f0*/  @!UP0 USHF.L.U32 UR9, UR8, 0xb, URZ ;  /* 0x0000000b08098899 */ /* 0x000fe400080006ff */
[----:B------:R-:W-:Y:S01]  /*2100*/  @!UP0 USHF.L.U32 UR8, UR8, 0x1, URZ ;  /* 0x0000000108088899 */ /* 0x000fe200080006ff */
[----:B------:R-:W-:Y:S01]  /*2110*/  IMAD R75, R25, 0x40, R50 ;  /* 0x00000040194b7824 */ /* 0x000fe200078e0232 */
[----:B------:R-:W-:-:S04]  /*2120*/  @!UP0 UIADD3 UR4, UPT, UPT, -UR4, 0x100000, URZ ;  /* 0x0010000004048890 */ /* 0x000fc8000fffe1ff */
[----:B------:R-:W-:Y:S02]  /*2130*/  @!UP0 USHF.L.U32 UR5, UR4, 0xb, URZ ;  /* 0x0000000b04058899 */ /* 0x000fe400080006ff */
[----:B------:R-:W-:Y:S01]  /*2140*/  @!UP0 USHF.L.U32 UR4, UR4, 0x1, URZ ;  /* 0x0000000104048899 */ /* 0x000fe200080006ff */
[----:B------:R-:W-:Y:S01]  /*2150*/  VOTEU.ALL UP1, P1 ;  /* 0x0000000000ff7886 */ /* 0x000fe20000820000 */
[----:B------:R-:W-:Y:S01]  /*2160*/  ISETP.EQ.U32.AND P3, PT, RZ, UR19, P2 ;  /* 0x00000013ff007c0c */ /* 0x000fe20009762070 */
[----:B------:R-:W-:Y:S01]  /*2170*/  UIADD3 UR29, UPT, UPT, UR70, 0x80, URZ ;  /* 0x00000080461d7890 */ /* 0x000fe2000fffe0ff */
[C---:B------:R-:W-:Y:S01]  /*2180*/  LOP3.LUT R74, R75.reuse, 0x20, RZ, 0x3c, !PT ;  /* 0x000000204b4a7812 */ /* 0x040fe200078e3cff */
[----:B------:R-:W-:Y:S01]  /*2190*/  UIADD3 UR10, UPT, UPT, UR71, 0xa000, URZ ;  /* 0x0000a000470a7890 */ /* 0x000fe2000fffe0ff */
[C---:B------:R-:W-:Y:S01]  /*21a0*/  LOP3.LUT R73, R75.reuse, 0x40, RZ, 0x3c, !PT ;  /* 0x000000404b497812 */ /* 0x040fe200078e3cff */
[----:B------:R-:W-:Y:S01]  /*21b0*/  UIADD3 UR28, UPT, UPT, UR7, UR29, URZ ;  /* 0x0000001d071c7290 */ /* 0x000fe2000fffe0ff */
[----:B------:R-:W-:Y:S01]  /*21c0*/  LOP3.LUT R72, R75, 0x60, RZ, 0x3c, !PT ;  /* 0x000000604b487812 */ /* 0x000fe200078e3cff */
[----:B------:R1:W0:Y:S01]  /*21d0*/  @!UP1 SYNCS.EXCH.64 URZ, [UR71+0xe008], UR8 ;  /* 0x00e0080847ff95b2 */ /* 0x0002220008000100 */
[----:B------:R-:W-:Y:S01]  /*21e0*/  VOTEU.ALL UP1, P1 ;  /* 0x0000000000ff7886 */ /* 0x000fe20000820000 */
[----:B------:R-:W-:Y:S01]  /*21f0*/  ULEA UR28, UR25, UR28, 0x12 ;  /* 0x0000001c191c7291 */ /* 0x000fe2000f8e90ff */
[----:B--2---:R1:W-:Y:S04]  /*2200*/  STS.U16 [R75+UR71+0x8000], R2 ;  /* 0x008000024b007988 */ /* 0x0043e80008000447 */
[----:B---3--:R1:W-:Y:S04]  /*2210*/  STS.U16 [R75+UR71+0x8400], R6 ;  /* 0x008400064b007988 */ /* 0x0083e80008000447 */
[----:B----4-:R1:W-:Y:S04]  /*2220*/  STS.U16 [R75+UR71+0x8800], R10 ;  /* 0x0088000a4b007988 */ /* 0x0103e80008000447 */
[----:B------:R1:W-:Y:S04]  /*2230*/  STS.U16 [R75+UR71+0x8c00], R14 ;  /* 0x008c000e4b007988 */ /* 0x0003e80008000447 */
        /* <DEDUP_REMOVED lines=11> */
[----:B------:R1:W-:Y:S01]  /*22f0*/  STS.U16 [R72+UR71+0x8f00], R19 ;  /* 0x008f001348007988 */ /* 0x0003e20008000447 */
[----:B0-----:R0:W-:Y:S06]  /*2300*/  MEMBAR.ALL.CTA ;  /* 0x0000000000007992 */ /* 0x0011ec0000008000 */
[----:B0-----:R-:W-:Y:S04]  /*2310*/  FENCE.VIEW.ASYNC.S ;  /* 0x00000000000073c6 */ /* 0x001fe80000000000 */
[----:B------:R-:W0:Y:S02]  /*2320*/  FENCE.VIEW.ASYNC.S ;  /* 0x00000000000073c6 */ /* 0x000e240000000000 */
[----:B0-----:R1:W0:Y:S02]  /*2330*/  @!UP1 SYNCS.EXCH.64 URZ, [UR71+0xa000], UR4 ;  /* 0x00a0000447ff95b2 */ /* 0x0012240008000100 */
[----:B0-----:R-:W-:Y:S06]  /*2340*/  BAR.SYNC.DEFER_BLOCKING 0x0 ;  /* 0x0000000000007b1d */ /* 0x001fec0000010000 */
[----:B-1----:R-:W-:Y:S05]  /*2350*/  @!P3 BRA `(.L_x_6) ;  /* 0x0000000000dcb947 */ /* 0x002fea0003800000 */
[----:B------:R-:W-:Y:S02]  /*2360*/  USHF.R.U32.HI UR9, URZ, 0x4, UR71 ;  /* 0x00000004ff097899 */ /* 0x000fe40008011647 */
[----:B------:R-:W-:Y:S02]  /*2370*/  UIADD3 UR5, UPT, UPT, UR71, 0x8000, URZ ;  /* 0x0000800047057890 */ /* 0x000fe4000fffe0ff */
[----:B------:R-:W-:Y:S02]  /*2380*/  USGXT.U32 UR9, UR9, 0xe ;  /* 0x0000000e0909789a */ /* 0x000fe40008000000 */
[----:B------:R-:W-:Y:S02]  /*2390*/  USHF.R.U32.HI UR5, URZ, 0x4, UR5 ;  /* 0x00000004ff057899 */ /* 0x000fe40008011605 */
[----:B------:R-:W-:Y:S02]  /*23a0*/  UIADD3 UR34, UP1, UPT, UR9, 0x4000080, URZ ;  /* 0x0400008009227890 */ /* 0x000fe4000ff3e0ff */
[----:B------:R-:W-:Y:S01]  /*23b0*/  USGXT.U32 UR8, UR5, 0xe ;  /* 0x0000000e0508789a */ /* 0x000fe20008000000 */
[----:B------:R-:W-:Y:S01]  /*23c0*/  UMOV UR4, URZ ;  /* 0x000000ff00047c82 */ /* 0x000fe20008000000 */
[----:B------:R-:W-:Y:S01]  /*23d0*/  UMOV UR6, URZ ;  /* 0x000000ff00067c82 */ /* 0x000fe20008000000 */
[----:B------:R-:W-:-:S02]  /*23e0*/  UIADD3.X UR35, UPT, UPT, UR4, 0x40004040, URZ, UP1, !UPT ;  /* 0x4000404004237890 */ /* 0x000fc40008ffe4ff */
[----:B------:R-:W-:Y:S01]  /*23f0*/  UIADD3 UR40, UP1, UPT, UR8, 0x2, URZ ;  /* 0x0000000208287890 */ /* 0x000fe2000ff3e0ff */
[----:B------:R-:W-:Y:S01]  /*2400*/  UMOV UR4, UR10 ;  /* 0x0000000a00047c82 */ /* 0x000fe20008000000 */
[----:B------:R-:W-:Y:S02]  /*2410*/  UMOV UR5, URZ ;  /* 0x000000ff00057c82 */ /* 0x000fe40008000000 */
[----:B------:R-:W-:Y:S01]  /*2420*/  UIADD3.X UR41, UPT, UPT, UR6, 0x40004040, URZ, UP1, !UPT ;  /* 0x4000404006297890 */ /* 0x000fe20008ffe4ff */
[----:B------:R-:W-:Y:S01]  /*2430*/  UMOV UR18, UR4 ;  /* 0x0000000400127c82 */ /* 0x000fe20008000000 */
[----:B------:R-:W-:Y:S02]  /*2440*/  ULOP3.LUT UR4, UR9, 0x4000000, URZ, 0xfc, !UPT ;  /* 0x0400000009047892 */ /* 0x000fe4000f8efcff */
[----:B------:R-:W-:Y:S02]  /*2450*/  UIADD3.64 UR42, UPT, UPT, UR34, 0x80, URZ ;  /* 0x00000080222a7897 */ /* 0x000fe4000fffe0ff */
[----:B------:R-:W-:-:S02]  /*2460*/  UIADD3.64 UR54, UPT, UPT, UR40, 0x2, URZ ;  /* 0x0000000228367897 */ /* 0x000fc4000fffe0ff */
[----:B------:R-:W-:Y:S02]  /*2470*/  UIADD3.64 UR44, UPT, UPT, UR34, 0x100, URZ ;  /* 0x00000100222c7897 */ /* 0x000fe4000fffe0ff */
[----:B------:R-:W-:Y:S02]  /*2480*/  UIADD3.64 UR56, UPT, UPT, UR40, 0x4, URZ ;  /* 0x0000000428387897 */ /* 0x000fe4000fffe0ff */
[----:B------:R-:W-:Y:S02]  /*2490*/  UIADD3.64 UR46, UPT, UPT, UR34, 0x180, URZ ;  /* 0x00000180222e7897 */ /* 0x000fe4000fffe0ff */
[----:B------:R-:W-:Y:S02]  /*24a0*/  UIADD3.64 UR58, UPT, UPT, UR40, 0xfe, URZ ;  /* 0x000000fe283a7897 */ /* 0x000fe4000fffe0ff */
[----:B------:R-:W-:Y:S02]  /*24b0*/  UIADD3.64 UR48, UPT, UPT, UR34, 0x200, URZ ;  /* 0x0000020022307897 */ /* 0x000fe4000fffe0ff */
[----:B------:R-:W-:-:S02]  /*24c0*/  UIADD3.64 UR60, UPT, UPT, UR40, 0x100, URZ ;  /* 0x00000100283c7897 */ /* 0x000fc4000fffe0ff */
[----:B------:R-:W-:Y:S02]  /*24d0*/  UIADD3.64 UR50, UPT, UPT, UR34, 0x280, URZ ;  /* 0x0000028022327897 */ /* 0x000fe4000fffe0ff */
[----:B------:R-:W-:Y:S01]  /*24e0*/  UIADD3.64 UR62, UPT, UPT, UR40, 0x102, URZ ;  /* 0x00000102283e7897 */ /* 0x000fe2000fffe0ff */
[----:B------:R-:W-:Y:S01]  /*24f0*/  UMOV UR38, 0x0 ;  /* 0x0000000000267882 */ /* 0x000fe20000000000 */
[----:B------:R-:W-:Y:S01]  /*2500*/  UMOV UR39, 0x8088490 ;  /* 0x0808849000277882 */ /* 0x000fe20000000000 */
[----:B------:R-:W-:Y:S01]  /*2510*/  UIADD3.64 UR52, UPT, UPT, UR34, 0x300, URZ ;  /* 0x0000030022347897 */ /* 0x000fe2000fffe0ff */
[----:B------:R-:W-:Y:S01]  /*2520*/  UMOV UR5, 0x40004040 ;  /* 0x4000404000057882 */ /* 0x000fe20000000000 */
[----:B------:R-:W-:Y:S01]  /*2530*/  UIADD3.64 UR64, UPT, UPT, UR40, 0x104, URZ ;  /* 0x0000010428407897 */ /* 0x000fe2000fffe0ff */
[----:B------:R-:W-:Y:S01]  /*2540*/  UMOV UR9, 0x40004040 ;  /* 0x4000404000097882 */ /* 0x000fe20000000000 */
[----:B------:R-:W-:Y:S01]  /*2550*/  UMOV UR36, 0x0 ;  /* 0x0000000000247882 */ /* 0x000fe20000000000 */
[----:B------:R-:W-:Y:S01]  /*2560*/  UMOV UR37, 0x8088490 ;  /* 0x0808849000257882 */ /* 0x000fe20000000000 */
[----:B------:R-:W-:Y:S01]  /*2570*/  UMOV UR26, 0x0 ;  /* 0x00000000001a7882 */ /* 0x000fe20000000000 */
[----:B------:R-:W-:Y:S01]  /*2580*/  UMOV UR27, 0x8088490 ;  /* 0x08088490001b7882 */ /* 0x000fe20000000000 */
[----:B------:R0:W-:Y:S01]  /*2590*/  UTCHMMA gdesc[UR4], gdesc[UR8], tmem[UR29], tmem[UR38], idesc[UR39], !UPT ;  /* 0x00ff2608040075ea */ /* 0x0001e2000f80001d */
[----:B------:R-:W-:Y:S01]  /*25a0*/  UMOV UR22, 0x0 ;  /* 0x0000000000167882 */ /* 0x000fe20000000000 */
[----:B------:R-:W-:Y:S01]  /*25b0*/  UMOV UR23, 0x8088490 ;  /* 0x0808849000177882 */ /* 0x000fe20000000000 */
[----:B------:R0:W-:Y:S01]  /*25c0*/  UTCHMMA gdesc[UR34], gdesc[UR40], tmem[UR29], tmem[UR36], idesc[UR37], UPT ;  /* 0x00ff2428220075ea */ /* 0x0001e2000b80001d */
        /* <DEDUP_REMOVED lines=12> */
[----:B------:R0:W-:Y:S01]  /*2690*/  UTCHMMA gdesc[UR50], gdesc[UR62], tmem[UR29], tmem[UR14], idesc[UR15], UPT ;  /* 0x00ff0e3e320075ea */ /* 0x0001e2000b80001d */
[----:B------:R0:W-:Y:S01]  /*26a0*/  UTCHMMA gdesc[UR52], gdesc[UR64], tmem[UR29], tmem[UR12], idesc[UR13], UPT ;  /* 0x00ff0c40340075ea */ /* 0x0001e2000b80001d */
[----:B------:R0:W-:Y:S01]  /*26b0*/  UTCBAR [UR18], URZ ;  /* 0x000000ff120073e9 */ /* 0x0001e200080000ff */
[----:B------:R-:W-:Y:S01]  /*26c0*/  NOP ;  /* 0x0000000000007918 */ /* 0x000fe20000000000 */
.L_x_6:
[----:B------:R-:W-:Y:S05]  /*26d0*/  @!P2 BRA `(.L_x_7) ;  /* 0x000000000008a947 */ /* 0x000fea0003800000 */
[----:B------:R-:W1:Y:S02]  /*26e0*/  SYNCS.PHASECHK.TRANS64.TRYWAIT P4, [UR71+0xa000], RZ ;  /* 0x00a000ffff0075a7 */ /* 0x000e640008081147 */
[----:B-1----:R-:W-:Y:S05]  /*26f0*/  @!P4 BRA `(.L_x_8) ;  /* 0x000000580014c947 */ /* 0x002fea0003800000 */
.L_x_7:
[----:B------:R-:W-:Y:S01]  /*2700*/  BAR.SYNC.DEFER_BLOCKING 0x0 ;  /* 0x0000000000007b1d */ /* 0x000fe20000010000 */
[--C-:B------:R-:W-:Y:S01]  /*2710*/  SHF.R.U32.HI R76, RZ, 0x2, R0.reuse ;  /* 0x00000002ff4c7819 */ /* 0x100fe20000011600 */
[----:B0-----:R-:W-:Y:S01]  /*2720*/  UIADD3 UR12, UPT, UPT, UR19, 0x58, URZ ;  /* 0x00000058130c7890 */ /* 0x001fe2000fffe0ff */
[----:B------:R-:W-:Y:S02]  /*2730*/  SHF.R.U32.HI R24, RZ, 0x5, R0 ;  /* 0x00000005ff187819 */ /* 0x000fe40000011600 */
[----:B------:R-:W-:Y:S01]  /*2740*/  PRMT R33, RZ, 0x7610, R33 ;  /* 0x00007610ff217816 */ /* 0x000fe20000000021 */
[----:B------:R-:W0:Y:S02]  /*2750*/  LDCU UR13, c[0x0][0x3a8] ;  /* 0x00007500ff0d77ac */ /* 0x000e240008000800 */
[----:B------:R-:W1:Y:S01]  /*2760*/  LDC.64 R28, c[0x0][0x390] ;  /* 0x0000e400ff1c7b82 */ /* 0x000e620000000a00 */
[----:B------:R-:W-:Y:S01]  /*2770*/  LDTM.16dp32bit_t0_t15.x16 R4, tmem[UR28] ;  /* 0x0000001c000479ee */ /* 0x000fe20008a00000 */
[----:B------:R-:W0:Y:S01]  /*2780*/  LDTM.16dp32bit_t16_t31.x16 R4, tmem[UR28+0x10] ;  /* 0x0000101c000479ee */ /* 0x000e220008a20000 */
[----:B------:R-:W-:Y:S01]  /*2790*/  PRMT R35, RZ, 0x7610, R35 ;  /* 0x00007610ff237816 */ /* 0x000fe20000000023 */
[----:B------:R-:W2:Y:S01]  /*27a0*/  LDCU.64 UR8, c[0x0][0x3d0] ;  /* 0x00007a00ff0877ac */ /* 0x000ea20008000a00 */
[----:B------:R-:W-:-:S02]  /*27b0*/  PRMT R37, RZ, 0x7610, R37 ;  /* 0x00007610ff257816 */ /* 0x000fc40000000025 */
[----:B------:R-:W-:Y:S01]  /*27c0*/  PRMT R39, RZ, 0x7610, R39 ;  /* 0x00007610ff277816 */ /* 0x000fe20000000027 */
[----:B------:R-:W3:Y:S01]  /*27d0*/  LDC R31, c[0x0][0x3d8] ;  /* 0x0000f600ff1f7b82 */ /* 0x000ee20000000800 */
[----:B------:R-:W-:Y:S02]  /*27e0*/  PRMT R41, RZ, 0x7610, R41 ;  /* 0x00007610ff297816 */ /* 0x000fe40000000029 */
[----:B------:R-:W-:Y:S02]  /*27f0*/  PRMT R43, RZ, 0x7610, R43 ;  /* 0x00007610ff2b7816 */ /* 0x000fe4000000002b */
[----:B------:R-:W-:Y:S02]  /*2800*/  PRMT R45, RZ, 0x7610, R45 ;  /* 0x00007610ff2d7816 */ /* 0x000fe4000000002d */
[----:B------:R-:W-:Y:S01]  /*2810*/  PRMT R47, RZ, 0x7610, R47 ;  /* 0x00007610ff2f7816 */ /* 0x000fe2000000002f */
[----:B------:R-:W4:Y:S01]  /*2820*/  @!P1 SYNCS.CCTL.IV [UR71+0xa000] ;  /* 0x00a00000ff0099b1 */ /* 0x000f220008000047 */
[----:B------:R-:W-:Y:S01]  /*2830*/  NOP ;  /* 0x0000000000007918 */ /* 0x000fe20000000000 */
[----:B------:R-:W-:Y:S01]  /*2840*/  PRMT R49, RZ, 0x7610, R49 ;  /* 0x00007610ff317816 */ /* 0x000fe20000000031 */
[----:B--2---:R-:W-:Y:S01]  /*2850*/  UIMAD UR8, UR72, UR8, URZ ;  /* 0x00000008480872a4 */ /* 0x004fe2000f8e02ff */
[----:B------:R-:W-:-:S02]  /*2860*/  PRMT R51, RZ, 0x7610, R51 ;  /* 0x00007610ff337816 */ /* 0x000fc40000000033 */
[----:B------:R-:W-:Y:S01]  /*2870*/  PRMT R53, RZ, 0x7610, R53 ;  /* 0x00007610ff357816 */ /* 0x000fe20000000035 */
[----:B0-----:R-:W-:Y:S01]  /*2880*/  FMUL R2, R4, UR13 ;  /* 0x0000000d04027c20 */ /* 0x001fe20008400000 */
[----:B------:R-:W-:Y:S01]  /*2890*/  FMUL R21, R5, UR13 ;  /* 0x0000000d05157c20 */ /* 0x000fe20008400000 */
[----:B------:R-:W-:Y:S01]  /*28a0*/  FMUL R20, R6, UR13 ;  /* 0x0000000d06147c20 */ /* 0x000fe20008400000 */
[----:B------:R-:W-:Y:S01]  /*28b0*/  FMUL R22, R7, UR13 ;  /* 0x0000000d07167c20 */ /* 0x000fe20008400000 */
[----:B------:R-:W-:Y:S01]  /*28c0*/  FMUL R23, R8, UR13 ;  /* 0x0000000d08177c20 */ /* 0x000fe20008400000 */
[----:B------:R-:W-:Y:S01]  /*28d0*/  USHF.L.U32 UR6, UR8, 0x1, URZ ;  /* 0x0000000108067899 */ /* 0x000fe200080006ff */
[----:B------:R-:W-:Y:S01]  /*28e0*/  PRMT R55, RZ, 0x7610, R55 ;  /* 0x00007610ff377816 */ /* 0x000fe20000000037 */
[----:B------:R-:W-:Y:S01]  /*28f0*/  UIMAD.WIDE UR4, UR8, 0x2, URZ ;  /* 0x00000002080478a5 */ /* 0x000fe2000f8e02ff */
[----:B------:R-:W-:Y:S01]  /*2900*/  FMNMX3 R20, R2, R21, R20, !PT ;  /* 0x0000001502147276 */ /* 0x000fe20007800014 */
[----:B------:R-:W-:Y:S01]  /*2910*/  FMUL R2, R9, UR13 ;  /* 0x0000000d09027c20 */ /* 0x000fe20008400000 */
[----:B------:R-:W-:Y:S01]  /*2920*/  FMUL R21, R10, UR13 ;  /* 0x0000000d0a157c20 */ /* 0x000fe20008400000 */
[----:B------:R-:W-:Y:S01]  /*2930*/  UIADD3 UR8, UPT, UPT, UR19, 0x38, URZ ;  /* 0x0000003813087890 */ /* 0x000fe2000fffe0ff */
[----:B------:R-:W-:Y:S01]  /*2940*/  FMNMX3 R22, R20, R22, R23, !PT ;  /* 0x0000001614167276 */ /* 0x000fe20007800017 */
[----:B------:R-:W-:Y:S01]  /*2950*/  FMUL R20, R11, UR13 ;  /* 0x0000000d0b147c20 */ /* 0x000fe20008400000 */
[----:B------:R-:W-:Y:S01]  /*2960*/  FMUL R23, R12, UR13 ;  /* 0x0000000d0c177c20 */ /* 0x000fe20008400000 */
[----:B------:R-:W-:Y:S01]  /*2970*/  UIADD3 UR4, UPT, UPT, UR19, 0x78, URZ ;  /* 0x0000007813047890 */ /* 0x000fe2000fffe0ff */
[----:B------:R-:W-:Y:S01]  /*2980*/  FMNMX3 R22, R22, R2, R21, !PT ;  /* 0x0000000216167276 */ /* 0x000fe20007800015 */
[----:B------:R-:W-:Y:S01]  /*2990*/  FMUL R2, R13, UR13 ;  /* 0x0000000d0d027c20 */ /* 0x000fe20008400000 */
[----:B------:R-:W-:Y:S01]  /*29a0*/  FMUL R21, R14, UR13 ;  /* 0x0000000d0e157c20 */ /* 0x000fe20008400000 */
[----:B---3--:R-:W-:Y:S01]  /*29b0*/  IMAD R25, R31, UR12, RZ ;  /* 0x0000000c1f197c24 */ /* 0x008fe2000f8e02ff */
[----:B------:R-:W-:Y:S01]  /*29c0*/  FMNMX3 R22, R22, R20, R23, !PT ;  /* 0x0000001416167276 */ /* 0x000fe20007800017 */
[----:B------:R-:W-:Y:S01]  /*29d0*/  FMUL R20, R15, UR13 ;  /* 0x0000000d0f147c20 */ /* 0x000fe20008400000 */
[----:B------:R-:W-:Y:S01]  /*29e0*/  FMUL R23, R16, UR13 ;  /* 0x0000000d10177c20 */ /* 0x000fe20008400000 */
[----:B------:R-:W-:Y:S01]  /*29f0*/  IMAD R26, R31, UR4, RZ ;  /* 0x000000041f1a7c24 */ /* 0x000fe2000f8e02ff */
[----:B------:R-:W-:Y:S01]  /*2a00*/  FMNMX3 R22, R22, R2, R21, !PT ;  /* 0x0000000216167276 */ /* 0x000fe20007800015 */
[----:B------:R-:W-:Y:S01]  /*2a10*/  FMUL R2, R17, UR13 ;  /* 0x0000000d11027c20 */ /* 0x000fe20008400000 */
[----:B------:R-:W-:-:S02]  /*2a20*/  FMUL R21, R18, UR13 ;  /* 0x0000000d12157c20 */ /* 0x000fc40008400000 */
[----:B------:R-:W-:Y:S01]  /*2a30*/  FMNMX3 R22, R22, R20, R23, !PT ;  /* 0x0000001416167276 */ /* 0x000fe20007800017 */
[----:B------:R-:W-:Y:S01]  /*2a40*/  FMUL R20, R19, UR13 ;  /* 0x0000000d13147c20 */ /* 0x000fe20008400000 */
[----:B------:R-:W-:Y:S02]  /*2a50*/  SHF.R.U32.HI R23, RZ, 0x1, R0 ;  /* 0x00000001ff177819 */ /* 0x000fe40000011600 */
[----:B------:R-:W-:Y:S02]  /*2a60*/  FMNMX3 R21, R22, R2, R21, !PT ;  /* 0x0000000216157276 */ /* 0x000fe40007800015 */
[----:B------:R-:W-:Y:S02]  /*2a70*/  LOP3.LUT R2, R0, 0x1f, RZ, 0xc0, !PT ;  /* 0x0000001f00027812 */ /* 0x000fe400078ec0ff */
[----:B------:R-:W-:Y:S02]  /*2a80*/  FMNMX R77, R20, R21, !PT ;  /* 0x00000015144d7209 */ /* 0x000fe40007800000 */
[----:B------:R-:W-:Y:S01]  /*2a90*/  LOP3.LUT R21, R76, 0x38, RZ, 0xc0, !PT ;  /* 0x000000384c157812 */ /* 0x000fe200078ec0ff */
[----:B------:R-:W-:-:S02]  /*2aa0*/  IMAD R20, R2, UR9, RZ ;  /* 0x0000000902147c24 */ /* 0x000fc4000f8e02ff */
[----:B------:R-:W0:Y:S01]  /*2ab0*/  SHFL.BFLY PT, R22, R77, 0x10, 0x1f ;  /* 0x0e001f004d167f89 */ /* 0x000e2200000e0000 */
[----:B------:R-:W-:-:S04]  /*2ac0*/  LOP3.LUT R21, R21, 0x1f, R0, 0xf8, !PT ;  /* 0x0000001f15157812 */ /* 0x000fc800078ef800 */
[----:B------:R-:W-:Y:S01]  /*2ad0*/  SHF.L.U32 R71, R21, 0x4, RZ ;  /* 0x0000000415477819 */ /* 0x000fe200000006ff */
[C---:B------:R-:W-:Y:S02]  /*2ae0*/  IMAD.SHL.U32 R21, R20.reuse, 0x2, RZ ;  /* 0x0000000214157824 */ /* 0x040fe400078e00ff */
[----:B------:R-:W-:Y:S01]  /*2af0*/  IMAD.HI R20, R20, 0x2, RZ ;  /* 0x0000000214147827 */ /* 0x000fe200078e02ff */
[----:B------:R-:W-:Y:S02]  /*2b00*/  LOP3.LUT R2, R71, 0x1b0, RZ, 0xc0, !PT ;  /* 0x000001b047027812 */ /* 0x000fe400078ec0ff */
[----:B-1----:R-:W-:Y:S01]  /*2b10*/  IADD3 R81, P4, P5, R21, UR6, R28 ;  /* 0x0000000615517c10 */ /* 0x002fe2000fd9e01c */
[----:B------:R-:W-:Y:S01]  /*2b20*/  UIADD3 UR6, UPT, UPT, UR19, 0x18, URZ ;  /* 0x0000001813067890 */ /* 0x000fe2000fffe0ff */
[----:B------:R-:W-:Y:S02]  /*2b30*/  LOP3.LUT R27, R2, 0x40, R23, 0xf8, !PT ;  /* 0x00000040021b7812 */ /* 0x000fe400078ef817 */
[----:B------:R-:W-:Y:S01]  /*2b40*/  SGXT.U32 R2, R24, 0x3 ;  /* 0x000000031802781a */ /* 0x000fe20000000000 */
[----:B------:R-:W-:Y:S01]  /*2b50*/  IMAD R24, R31, UR8, RZ ;  /* 0x000000081f187c24 */ /* 0x000fe2000f8e02ff */
[----:B------:R-:W-:-:S03]  /*2b60*/  IADD3.X R29, PT, PT, R20, UR5, R29, P4, P5 ;  /* 0x00000005141d7c10 */ /* 0x000fc6000a7ea41d */
[----:B------:R-:W-:Y:S01]  /*2b70*/  IMAD R2, R2, R31, RZ ;  /* 0x0000001f02027224 */ /* 0x000fe200078e02ff */
[----:B0-----:R-:W-:Y:S01]  /*2b80*/  FMNMX3 R77, R77, -INF , R22, !PT ;  /* 0xff8000004d4d7876 */ /* 0x001fe20007800016 */
[----:B------:R-:W-:-:S03]  /*2b90*/  IMAD R22, R31, UR6, RZ ;  /* 0x000000061f167c24 */ /* 0x000fc6000f8e02ff */
[C---:B------:R-:W-:Y:S02]  /*2ba0*/  LEA R20, R31.reuse, R2, 0x3 ;  /* 0x000000021f147211 */ /* 0x040fe400078e18ff */
[-C--:B------:R-:W-:Y:S02]  /*2bb0*/  LEA R108, P6, R2, R81.reuse, 0x1 ;  /* 0x00000051026c7211 */ /* 0x080fe400078c08ff */
[----:B------:R-:W-:Y:S01]  /*2bc0*/  LEA R106, P5, R20, R81, 0x1 ;  /* 0x00000051146a7211 */ /* 0x000fe200078a08ff */
[C---:B------:R-:W-:Y:S01]  /*2bd0*/  IMAD R21, R31.reuse, 0x8, R20 ;  /* 0x000000081f157824 */ /* 0x040fe200078e0214 */
[-C--:B------:R-:W-:Y:S02]  /*2be0*/  LEA.HI.X.SX32 R109, R2, R29.reuse, 0x1, P6 ;  /* 0x0000001d026d7211 */ /* 0x080fe400030f0eff */
[----:B------:R-:W-:Y:S02]  /*2bf0*/  LEA.HI.X.SX32 R107, R20, R29, 0x1, P5 ;  /* 0x0000001d146b7211 */ /* 0x000fe400028f0eff */
[----:B------:R-:W-:-:S02]  /*2c00*/  LEA R23, R31, R21, 0x4 ;  /* 0x000000151f177211 */ /* 0x000fc400078e20ff */
[-C--:B------:R-:W-:Y:S02]  /*2c10*/  LEA R104, P6, R21, R81.reuse, 0x1 ;  /* 0x0000005115687211 */ /* 0x080fe400078c08ff */
[C---:B------:R-:W-:Y:S01]  /*2c20*/  LEA R102, P4, R22.reuse, R81, 0x1 ;  /* 0x0000005116667211 */ /* 0x040fe200078808ff */
[----:B------:R-:W-:Y:S01]  /*2c30*/  IMAD R2, R31, 0x8, R23 ;  /* 0x000000081f027824 */ /* 0x000fe200078e0217 */
[----:B------:R-:W-:Y:S02]  /*2c40*/  LEA.HI.X.SX32 R105, R21, R29, 0x1, P6 ;  /* 0x0000001d15697211 */ /* 0x000fe400030f0eff */
[----:B------:R-:W-:Y:S02]  /*2c50*/  LEA R100, P6, R23, R81, 0x1 ;  /* 0x0000005117647211 */ /* 0x000fe400078c08ff */
[----:B------:R-:W-:Y:S02]  /*2c60*/  LEA R20, R31, R2, 0x3 ;  /* 0x000000021f147211 */ /* 0x000fe400078e18ff */
[----:B------:R-:W-:-:S02]  /*2c70*/  LEA.HI.X.SX32 R103, R22, R29, 0x1, P4 ;  /* 0x0000001d16677211 */ /* 0x000fc400020f0eff */
[----:B------:R-:W-:Y:S01]  /*2c80*/  LEA.HI.X.SX32 R101, R23, R29, 0x1, P6 ;  /* 0x0000001d17657211 */ /* 0x000fe200030f0eff */
[C---:B------:R-:W-:Y:S01]  /*2c90*/  IMAD R21, R31.reuse, 0x10, R20 ;  /* 0x000000101f157824 */ /* 0x040fe200078e0214 */
[-C--:B------:R-:W-:Y:S02]  /*2ca0*/  LEA R98, P4, R2, R81.reuse, 0x1 ;  /* 0x0000005102627211 */ /* 0x080fe400078808ff */
[----:B------:R-:W-:Y:S02]  /*2cb0*/  LEA R96, P6, R20, R81, 0x1 ;  /* 0x0000005114607211 */ /* 0x000fe400078c08ff */
[C---:B------:R-:W-:Y:S02]  /*2cc0*/  LEA R22, R31.reuse, R21, 0x3 ;  /* 0x000000151f167211 */ /* 0x040fe400078e18ff */
[-C--:B------:R-:W-:Y:S02]  /*2cd0*/  LEA.HI.X.SX32 R99, R2, R29.reuse, 0x1, P4 ;  /* 0x0000001d02637211 */ /* 0x080fe400020f0eff */
[----:B------:R-:W-:Y:S01]  /*2ce0*/  LEA.HI.X.SX32 R97, R20, R29, 0x1, P6 ;  /* 0x0000001d14617211 */ /* 0x000fe200030f0eff */
[----:B------:R-:W-:Y:S01]  /*2cf0*/  IMAD R2, R31, 0x8, R22 ;  /* 0x000000081f027824 */ /* 0x000fe200078e0216 */
[----:B------:R-:W-:-:S02]  /*2d00*/  LEA R92, P6, R21, R81, 0x1 ;  /* 0x00000051155c7211 */ /* 0x000fc400078c08ff */
[----:B------:R-:W-:Y:S02]  /*2d10*/  LEA R94, P5, R24, R81, 0x1 ;  /* 0x00000051185e7211 */ /* 0x000fe400078a08ff */
[----:B------:R-:W-:Y:S02]  /*2d20*/  LEA.HI.X.SX32 R93, R21, R29, 0x1, P6 ;  /* 0x0000001d155d7211 */ /* 0x000fe400030f0eff */
[C---:B------:R-:W-:Y:S02]  /*2d30*/  LEA R88, P6, R2.reuse, R81, 0x1 ;  /* 0x0000005102587211 */ /* 0x040fe400078c08ff */
[C---:B------:R-:W-:Y:S02]  /*2d40*/  LEA R20, R31.reuse, R2, 0x4 ;  /* 0x000000021f147211 */ /* 0x040fe400078e20ff */
[----:B------:R-:W-:Y:S02]  /*2d50*/  LEA.HI.X.SX32 R89, R2, R29, 0x1, P6 ;  /* 0x0000001d02597211 */ /* 0x000fe400030f0eff */
[----:B------:R-:W-:Y:S01]  /*2d60*/  LEA R84, P6, R20, R81, 0x1 ;  /* 0x0000005114547211 */ /* 0x000fe200078c08ff */
[----:B------:R-:W-:Y:S01]  /*2d70*/  IMAD R21, R31, 0x8, R20 ;  /* 0x000000081f157824 */ /* 0x000fe200078e0214 */
[----:B------:R-:W-:-:S02]  /*2d80*/  LEA.HI.X.SX32 R95, R24, R29, 0x1, P5 ;  /* 0x0000001d185f7211 */ /* 0x000fc400028f0eff */
[----:B------:R-:W-:Y:S01]  /*2d90*/  LEA.HI.X.SX32 R85, R20, R29, 0x1, P6 ;  /* 0x0000001d14557211 */ /* 0x000fe200030f0eff */
[----:B------:R-:W-:Y:S01]  /*2da0*/  FADD R20, -R77, -INF ;  /* 0xff8000004d147421 */ /* 0x000fe20000000100 */
[----:B------:R-:W-:Y:S02]  /*2db0*/  LEA R2, R31, R21, 0x3 ;  /* 0x000000151f027211 */ /* 0x000fe400078e18ff */
[-C--:B------:R-:W-:Y:S01]  /*2dc0*/  LEA R86, P4, R25, R81.reuse, 0x1 ;  /* 0x0000005119567211 */ /* 0x080fe200078808ff */
[----:B------:R-:W-:Y:S01]  /*2dd0*/  FMUL R20, R20, 1.4426950216293334961 ;  /* 0x3fb8aa3b14147820 */ /* 0x000fe20000400000 */
[-C--:B------:R-:W-:Y:S02]  /*2de0*/  LEA R90, P5, R22, R81.reuse, 0x1 ;  /* 0x00000051165a7211 */ /* 0x080fe400078a08ff */
[----:B------:R-:W-:Y:S01]  /*2df0*/  LEA R80, P6, R2, R81, 0x1 ;  /* 0x0000005102507211 */ /* 0x000fe200078c08ff */
[----:B------:R-:W4:Y:S01]  /*2e00*/  MUFU.EX2 R145, R20 ;  /* 0x0000001400917308 */ /* 0x000f220000000800 */
[----:B------:R-:W-:-:S02]  /*2e10*/  LEA.HI.X.SX32 R91, R22, R29, 0x1, P5 ;  /* 0x0000001d165b7211 */ /* 0x000fc400028f0eff */
[----:B------:R-:W-:Y:S02]  /*2e20*/  LEA.HI.X.SX32 R87, R25, R29, 0x1, P4 ;  /* 0x0000001d19577211 */ /* 0x000fe400020f0eff */
[-C--:B------:R-:W-:Y:S02]  /*2e30*/  LEA R78, P5, R26, R81.reuse, 0x1 ;  /* 0x000000511a4e7211 */ /* 0x080fe400078a08ff */
[----:B------:R-:W-:Y:S02]  /*2e40*/  LEA R82, P4, R21, R81, 0x1 ;  /* 0x0000005115527211 */ /* 0x000fe400078808ff */
[-C--:B------:R-:W-:Y:S01]  /*2e50*/  LEA.HI.X.SX32 R81, R2, R29.reuse, 0x1, P6 ;  /* 0x0000001d02517211 */ /* 0x080fe200030f0eff */
[----:B------:R-:W-:Y:S01]  /*2e60*/  VIADD R2, R27, UR71 ;  /* 0x000000471b027c36 */ /* 0x000fe20008000000 */
[-C--:B------:R-:W-:Y:S02]  /*2e70*/  LEA.HI.X.SX32 R79, R26, R29.reuse, 0x1, P5 ;  /* 0x0000001d1a4f7211 */ /* 0x080fe400028f0eff */
[----:B------:R-:W-:-:S02]  /*2e80*/  LEA.HI.X.SX32 R83, R21, R29, 0x1, P4 ;  /* 0x0000001d15537211 */ /* 0x000fc400020f0eff */
[----:B------:R-:W-:Y:S01]  /*2e90*/  PRMT R23, RZ, 0x7610, R23 ;  /* 0x00007610ff177816 */ /* 0x000fe20000000017 */
[----:B----4-:R0:W-:Y:S01]  /*2ea0*/  STSM.16.M88 [R2+0x8000], R145 ;  /* 0x0080009102007844 */ /* 0x0101e20000000000 */
[----:B------:R-:W-:Y:S02]  /*2eb0*/  PRMT R25, RZ, 0x7610, R25 ;  /* 0x00007610ff197816 */ /* 0x000fe40000000019 */
[----:B------:R-:W-:Y:S01]  /*2ec0*/  PRMT R29, RZ, 0x7610, R29 ;  /* 0x00007610ff1d7816 */ /* 0x000fe2000000001d */
[----:B------:R-:W-:Y:S01]  /*2ed0*/  BAR.SYNC.DEFER_BLOCKING 0x0 ;  /* 0x0000000000007b1d */ /* 0x000fe20000010000 */
[----:B------:R-:W-:-:S05]  /*2ee0*/  PRMT R31, RZ, 0x7610, R31 ;  /* 0x00007610ff1f7816 */ /* 0x000fca000000001f */
[----:B------:R-:W2:Y:S04]  /*2ef0*/  @P2 LDG.E.U16 R23, desc[UR32][R108.64] ;  /* 0x000000206c172981 */ /* 0x000ea8000c1e1500 */
[----:B------:R-:W3:Y:S04]  /*2f00*/  @P2 LDG.E.U16 R25, desc[UR32][R106.64] ;  /* 0x000000206a192981 */ /* 0x000ee8000c1e1500 */
[----:B------:R-:W4:Y:S04]  /*2f10*/  @P2 LDG.E.U16 R29, desc[UR32][R104.64] ;  /* 0x00000020681d2981 */ /* 0x000f28000c1e1500 */
[----:B------:R-:W5:Y:S04]  /*2f20*/  @P2 LDG.E.U16 R31, desc[UR32][R102.64] ;  /* 0x00000020661f2981 */ /* 0x000f68000c1e1500 */
        /* <DEDUP_REMOVED lines=11> */
[----:B------:R-:W5:Y:S01]  /*2fe0*/  @P2 LDG.E.U16 R55, desc[UR32][R78.64] ;  /* 0x000000204e372981 */ /* 0x000f62000c1e1500 */
[--C-:B------:R-:W-:Y:S01]  /*2ff0*/  FFMA R4, R4, UR13, -R77.reuse ;  /* 0x0000000d04047c23 */ /* 0x100fe2000800084d */
[--C-:B------:R-:W-:Y:S01]  /*3000*/  FFMA R5, R5, UR13, -R77.reuse ;  /* 0x0000000d05057c23 */ /* 0x100fe2000800084d */
[--C-:B------:R-:W-:Y:S01]  /*3010*/  FFMA R6, R6, UR13, -R77.reuse ;  /* 0x0000000d06067c23 */ /* 0x100fe2000800084d */
[--C-:B------:R-:W-:Y:S01]  /*3020*/  FFMA R7, R7, UR13, -R77.reuse ;  /* 0x0000000d07077c23 */ /* 0x100fe2000800084d */
[----:B------:R-:W-:Y:S01]  /*3030*/  FMUL R4, R4, 1.4426950216293334961 ;  /* 0x3fb8aa3b04047820 */ /* 0x000fe20000400000 */
[----:B------:R-:W-:Y:S01]  /*3040*/  FMUL R5, R5, 1.4426950216293334961 ;  /* 0x3fb8aa3b05057820 */ /* 0x000fe20000400000 */
[----:B------:R-:W-:Y:S01]  /*3050*/  FMUL R6, R6, 1.4426950216293334961 ;  /* 0x3fb8aa3b06067820 */ /* 0x000fe20000400000 */
[----:B------:R-:W-:Y:S01]  /*3060*/  FMUL R7, R7, 1.4426950216293334961 ;  /* 0x3fb8aa3b07077820 */ /* 0x000fe20000400000 */
[--C-:B------:R-:W-:Y:S01]  /*3070*/  FFMA R8, R8, UR13, -R77.reuse ;  /* 0x0000000d08087c23 */ /* 0x100fe2000800084d */
[--C-:B------:R-:W-:Y:S01]  /*3080*/  FFMA R9, R9, UR13, -R77.reuse ;  /* 0x0000000d09097c23 */ /* 0x100fe2000800084d */
[----:B------:R-:W-:Y:S01]  /*3090*/  MUFU.EX2 R4, R4 ;  /* 0x0000000400047308 */ /* 0x000fe20000000800 */
[----:B------:R-:W-:Y:S01]  /*30a0*/  LOP3.LUT R70, R0, 0xff, RZ, 0xc0, !PT ;  /* 0x000000ff00467812 */ /* 0x000fe200078ec0ff */
[----:B------:R-:W-:Y:S01]  /*30b0*/  FMUL R8, R8, 1.4426950216293334961 ;  /* 0x3fb8aa3b08087820 */ /* 0x000fe20000400000 */
[----:B------:R-:W-:Y:S01]  /*30c0*/  FMUL R9, R9, 1.4426950216293334961 ;  /* 0x3fb8aa3b09097820 */ /* 0x000fe20000400000 */
[--C-:B------:R-:W-:Y:S01]  /*30d0*/  FFMA R10, R10, UR13, -R77.reuse ;  /* 0x0000000d0a0a7c23 */ /* 0x100fe2000800084d */
[----:B------:R-:W-:Y:S01]  /*30e0*/  SHF.L.U32 R21, R70, 0x1, RZ ;  /* 0x0000000146157819 */ /* 0x000fe200000006ff */
[--C-:B------:R-:W-:Y:S01]  /*30f0*/  FFMA R11, R11, UR13, -R77.reuse ;  /* 0x0000000d0b0b7c23 */ /* 0x100fe2000800084d */
[--C-:B------:R-:W-:Y:S01]  /*3100*/  FFMA R12, R12, UR13, -R77.reuse ;  /* 0x0000000d0c0c7c23 */ /* 0x100fe2000800084d */
[----:B------:R-:W1:Y:S01]  /*3110*/  MUFU.EX2 R5, R5 ;  /* 0x0000000500057308 */ /* 0x000e620000000800 */
[----:B------:R-:W-:Y:S01]  /*3120*/  FMUL R10, R10, 1.4426950216293334961 ;  /* 0x3fb8aa3b0a0a7820 */ /* 0x000fe20000400000 */
[----:B------:R-:W-:Y:S01]  /*3130*/  LOP3.LUT R76, R21, 0x30, R76, 0x78, !PT ;  /* 0x00000030154c7812 */ /* 0x000fe200078e784c */
[----:B------:R-:W-:Y:S01]  /*3140*/  FMUL R11, R11, 1.4426950216293334961 ;  /* 0x3fb8aa3b0b0b7820 */ /* 0x000fe20000400000 */
[----:B------:R-:W-:Y:S01]  /*3150*/  FMUL R12, R12, 1.4426950216293334961 ;  /* 0x3fb8aa3b0c0c7820 */ /* 0x000fe20000400000 */
[--C-:B------:R-:W-:Y:S01]  /*3160*/  FFMA R13, R13, UR13, -R77.reuse ;  /* 0x0000000d0d0d7c23 */ /* 0x100fe2000800084d */
[--C-:B------:R-:W-:Y:S01]  /*3170*/  FFMA R14, R14, UR13, -R77.reuse ;  /* 0x0000000d0e0e7c23 */ /* 0x100fe2000800084d */
[--C-:B------:R-:W-:Y:S01]  /*3180*/  FFMA R15, R15, UR13, -R77.reuse ;  /* 0x0000000d0f0f7c23 */ /* 0x100fe2000800084d */
[----:B------:R-:W0:Y:S01]  /*3190*/  MUFU.EX2 R6, R6 ;  /* 0x0000000600067308 */ /* 0x000e220000000800 */
[----:B------:R-:W-:Y:S01]  /*31a0*/  FMUL R13, R13, 1.4426950216293334961 ;  /* 0x3fb8aa3b0d0d7820 */ /* 0x000fe20000400000 */
[----:B------:R-:W-:Y:S01]  /*31b0*/  FMUL R14, R14, 1.4426950216293334961 ;  /* 0x3fb8aa3b0e0e7820 */ /* 0x000fe20000400000 */
[--C-:B------:R-:W-:Y:S01]  /*31c0*/  FFMA R16, R16, UR13, -R77.reuse ;  /* 0x0000000d10107c23 */ /* 0x100fe2000800084d */
[----:B------:R-:W-:Y:S01]  /*31d0*/  FMUL R15, R15, 1.4426950216293334961 ;  /* 0x3fb8aa3b0f0f7820 */ /* 0x000fe20000400000 */
[--C-:B------:R-:W-:Y:S01]  /*31e0*/  FFMA R17, R17, UR13, -R77.reuse ;  /* 0x0000000d11117c23 */ /* 0x100fe2000800084d */
[----:B------:R-:W-:Y:S01]  /*31f0*/  FFMA R18, R18, UR13, -R77 ;  /* 0x0000000d12127c23 */ /* 0x000fe2000800084d */
[----:B------:R-:W-:Y:S01]  /*3200*/  FMUL R16, R16, 1.4426950216293334961 ;  /* 0x3fb8aa3b10107820 */ /* 0x000fe20000400000 */
[----:B------:R-:W0:Y:S01]  /*3210*/  MUFU.EX2 R7, R7 ;  /* 0x0000000700077308 */ /* 0x000e220000000800 */
[----:B-1----:R-:W-:Y:S01]  /*3220*/  FADD R21, R4, R5 ;  /* 0x0000000504157221 */ /* 0x002fe20000000000 */
[----:B------:R-:W-:Y:S01]  /*3230*/  FMUL R17, R17, 1.4426950216293334961 ;  /* 0x3fb8aa3b11117820 */ /* 0x000fe20000400000 */
[----:B------:R-:W-:Y:S01]  /*3240*/  FFMA R19, R19, UR13, -R77 ;  /* 0x0000000d13137c23 */ /* 0x000fe2000800084d */
[----:B------:R-:W-:Y:S01]  /*3250*/  FMUL R18, R18, 1.4426950216293334961 ;  /* 0x3fb8aa3b12127820 */ /* 0x000fe20000400000 */
[----:B------:R-:W-:Y:S01]  /*3260*/  LOP3.LUT R71, R71, 0x1f0, RZ, 0xc0, !PT ;  /* 0x000001f047477812 */ /* 0x000fe200078ec0ff */
[----:B------:R-:W-:Y:S01]  /*3270*/  UIADD3 UR27, UPT, UPT, UR70, 0xa0, URZ ;  /* 0x000000a0461b7890 */ /* 0x000fe2000fffe0ff */
[----:B------:R-:W-:Y:S01]  /*3280*/  FMUL R19, R19, 1.4426950216293334961 ;  /* 0x3fb8aa3b13137820 */ /* 0x000fe20000400000 */
[----:B------:R-:W1:Y:S01]  /*3290*/  MUFU.EX2 R8, R8 ;  /* 0x0000000800087308 */ /* 0x000e620000000800 */
[----:B0-----:R-:W-:Y:S01]  /*32a0*/  FADD R20, R6, R21 ;  /* 0x0000001506147221 */ /* 0x001fe20000000000 */
[----:B------:R0:W0:Y:S01]  /*32b0*/  LDSM.16.M88 R142, [R71+UR71+0x8000] ;  /* 0x00800047478e783b */ /* 0x0000220008000000 */
[----:B------:R-:W-:Y:S01]  /*32c0*/  F2FP.BF16.F32.PACK_AB R4, R5, R4 ;  /* 0x000000040504723e */ /* 0x000fe200000010ff */
[----:B------:R-:W-:Y:S01]  /*32d0*/  UIADD3 UR7, UPT, UPT, UR7, UR27, URZ ;  /* 0x0000001b07077290 */ /* 0x000fe2000fffe0ff */
[----:B------:R-:W-:Y:S01]  /*32e0*/  BAR.SYNC.DEFER_BLOCKING 0x0 ;  /* 0x0000000000007b1d */ /* 0x000fe20000010000 */
[----:B------:R-:W-:Y:S01]  /*32f0*/  UIADD3 UR26, UPT, UPT, UR11, -0x20, URZ ;  /* 0xffffffe00b1a7890 */ /* 0x000fe2000fffe0ff */
[C---:B------:R-:W-:Y:S01]  /*3300*/  FADD R21, R7.reuse, R20 ;  /* 0x0000001407157221 */ /* 0x040fe20000000000 */
[----:B------:R-:W-:Y:S01]  /*3310*/  F2FP.BF16.F32.PACK_AB R5, R7, R6 ;  /* 0x000000060705723e */ /* 0x000fe200000010ff */
[----:B------:R-:W-:-:S02]  /*3320*/  ULEA UR25, UR25, UR7, 0x12 ;  /* 0x0000000719197291 */ /* 0x000fc4000f8e90ff */
[----:B------:R-:W0:Y:S01]  /*3330*/  MUFU.EX2 R9, R9 ;  /* 0x0000000900097308 */ /* 0x000e220000000800 */
[----:B-1----:R-:W-:-:S07]  /*3340*/  FADD R20, R8, R21 ;  /* 0x0000001508147221 */ /* 0x002fce0000000000 */
[----:B------:R-:W1:Y:S08]  /*3350*/  MUFU.EX2 R10, R10 ;  /* 0x0000000a000a7308 */ /* 0x000e700000000800 */
[----:B------:R-:W0:Y:S02]  /*3360*/  MUFU.EX2 R11, R11 ;  /* 0x0000000b000b7308 */ /* 0x000e240000000800 */
[C---:B0-----:R-:W-:Y:S01]  /*3370*/  FADD R21, R9.reuse, R20 ;  /* 0x0000001409157221 */ /* 0x041fe20000000000 */
[----:B------:R-:W-:-:S05]  /*3380*/  F2FP.BF16.F32.PACK_AB R6, R9, R8 ;  /* 0x000000080906723e */ /* 0x000fca00000010ff */
[----:B------:R-:W0:Y:S01]  /*3390*/  MUFU.EX2 R12, R12 ;  /* 0x0000000c000c7308 */ /* 0x000e220000000800 */
[----:B-1----:R-:W-:-:S07]  /*33a0*/  FADD R20, R10, R21 ;  /* 0x000000150a147221 */ /* 0x002fce0000000000 */
[----:B------:R-:W1:Y:S01]  /*33b0*/  MUFU.EX2 R13, R13 ;  /* 0x0000000d000d7308 */ /* 0x000e620000000800 */
[C---:B------:R-:W-:Y:S01]  /*33c0*/  FADD R21, R11.reuse, R20 ;  /* 0x000000140b157221 */ /* 0x040fe20000000000 */
[----:B------:R-:W-:-:S06]  /*33d0*/  F2FP.BF16.F32.PACK_AB R7, R11, R10 ;  /* 0x0000000a0b07723e */ /* 0x000fcc00000010ff */
[----:B------:R-:W1:Y:S01]  /*33e0*/  MUFU.EX2 R14, R14 ;  /* 0x0000000e000e7308 */ /* 0x000e620000000800 */
[----:B0-----:R-:W-:-:S07]  /*33f0*/  FADD R20, R12, R21 ;  /* 0x000000150c147221 */ /* 0x001fce0000000000 */
[----:B------:R-:W0:Y:S01]  /*3400*/  MUFU.EX2 R15, R15 ;  /* 0x0000000f000f7308 */ /* 0x000e220000000800 */
[C---:B-1----:R-:W-:Y:S01]  /*3410*/  FADD R21, R13.reuse, R20 ;  /* 0x000000140d157221 */ /* 0x042fe20000000000 */
[----:B------:R-:W-:-:S06]  /*3420*/  F2FP.BF16.F32.PACK_AB R8, R13, R12 ;  /* 0x0000000c0d08723e */ /* 0x000fcc00000010ff */
[----:B------:R-:W1:Y:S01]  /*3430*/  MUFU.EX2 R16, R16 ;  /* 0x0000001000107308 */ /* 0x000e620000000800 */
[----:B------:R-:W-:-:S07]  /*3440*/  FADD R20, R14, R21 ;  /* 0x000000150e147221 */ /* 0x000fce0000000000 */
[----:B------:R-:W1:Y:S01]  /*3450*/  MUFU.EX2 R17, R17 ;  /* 0x0000001100117308 */ /* 0x000e620000000800 */
[C---:B0-----:R-:W-:Y:S01]  /*3460*/  FADD R21, R15.reuse, R20 ;  /* 0x000000140f157221 */ /* 0x041fe20000000000 */
[----:B------:R-:W-:-:S06]  /*3470*/  F2FP.BF16.F32.PACK_AB R9, R15, R14 ;  /* 0x0000000e0f09723e */ /* 0x000fcc00000010ff */
[----:B------:R-:W0:Y:S01]  /*3480*/  MUFU.EX2 R18, R18 ;  /* 0x0000001200127308 */ /* 0x000e220000000800 */
[----:B-1----:R-:W-:-:S07]  /*3490*/  FADD R20, R16, R21 ;  /* 0x0000001510147221 */ /* 0x002fce0000000000 */
[----:B------:R-:W1:Y:S01]  /*34a0*/  MUFU.EX2 R19, R19 ;  /* 0x0000001300137308 */ /* 0x000e620000000800 */
[----:B------:R-:W-:-:S04]  /*34b0*/  FADD R21, R17, R20 ;  /* 0x0000001411157221 */ /* 0x000fc80000000000 */
[----:B0-----:R-:W-:-:S04]  /*34c0*/  FADD R10, R18, R21 ;  /* 0x00000015120a7221 */ /* 0x001fc80000000000 */
[----:B-1----:R-:W-:Y:S01]  /*34d0*/  FADD R144, R19, R10 ;  /* 0x0000000a13907221 */ /* 0x002fe20000000000 */
[----:B------:R-:W-:Y:S02]  /*34e0*/  F2FP.BF16.F32.PACK_AB R10, R17, R16 ;  /* 0x00000010110a723e */ /* 0x000fe400000010ff */
[----:B------:R-:W-:Y:S02]  /*34f0*/  F2FP.BF16.F32.PACK_AB R11, R19, R18 ;  /* 0x00000012130b723e */ /* 0x000fe400000010ff */
[----:B------:R0:W1:Y:S04]  /*3500*/  SHFL.BFLY PT, R147, R144, 0x10, 0x1f ;  /* 0x0e001f0090937f89 */ /* 0x00006800000e0000 */
[----:B--2---:R0:W-:Y:S04]  /*3510*/  STS.U16 [R76+UR71+0x8000], R23 ;  /* 0x008000174c007988 */ /* 0x0041e80008000447 */
[----:B---3--:R0:W-:Y:S04]  /*3520*/  STS.U16 [R76+UR71+0x8200], R25 ;  /* 0x008200194c007988 */ /* 0x0081e80008000447 */
[----:B----4-:R0:W-:Y:S04]  /*3530*/  STS.U16 [R76+UR71+0x8400], R29 ;  /* 0x0084001d4c007988 */ /* 0x0101e80008000447 */
[----:B-----5:R0:W-:Y:S04]  /*3540*/  STS.U16 [R76+UR71+0x8600], R31 ;  /* 0x0086001f4c007988 */ /* 0x0201e80008000447 */
        /* <DEDUP_REMOVED lines=12> */
[----:B-1----:R-:W-:Y:S05]  /*3610*/  @!P2 BRA `(.L_x_9) ;  /* 0x000000000008a947 */ /* 0x002fea0003800000 */
[----:B------:R1:W-:Y:S01]  /*3620*/  STTM.16dp32bit_t0_t15.x8 tmem[UR25], R4 ;  /* 0x00000004000079ed */ /* 0x0003e20008980019 */
[----:B------:R1:W-:Y:S02]  /*3630*/  STTM.16dp32bit_t16_t31.x8 tmem[UR25+0x8], R4 ;  /* 0x00000804000079ed */ /* 0x0003e400089a0019 */
.L_x_9:
[----:B------:R-:W2:Y:S02]  /*3640*/  FENCE.VIEW.ASYNC.T ;  /* 0x00000000000073c6 */ /* 0x000ea40000000200 */
[----:B--2---:R-:W-:Y:S06]  /*3650*/  BAR.SYNC.DEFER_BLOCKING 0x0 ;  /* 0x0000000000007b1d */ /* 0x004fec0000010000 */
[----:B01----:R-:W0:Y:S01]  /*3660*/  LDTM.x64 R4, tmem[UR31] ;  /* 0x0000001f000479ee */ /* 0x003e220008340000 */
[----:B------:R-:W-:Y:S01]  /*3670*/  NOP ;  /* 0x0000000000007918 */ /* 0x000fe20000000000 */
[----:B------:R-:W-:Y:S05]  /*3680*/  @!P2 BRA `(.L_x_10) ;  /* 0x000000040004a947 */ /* 0x000fea0003800000 */
[C---:B0-----:R-:W-:Y:S01]  /*3690*/  FMUL R4, R142.reuse, R4 ;  /* 0x000000048e047220 */ /* 0x041fe20000400000 */
[C---:B------:R-:W-:Y:S01]  /*36a0*/  FMUL R5, R142.reuse, R5 ;  /* 0x000000058e057220 */ /* 0x040fe20000400000 */
        /* <DEDUP_REMOVED lines=61> */
[----:B------:R-:W-:-:S04]  /*3a80*/  FMUL R67, R142, R67 ;  /* 0x000000438e437220 */ /* 0x000fc80000400000 */
[----:B------:R1:W-:Y:S03]  /*3a90*/  STTM.x64 tmem[UR31], R4 ;  /* 0x00000004000079ed */ /* 0x0003e6000834001f */
.L_x_10:
[----:B0-----:R-:W0:Y:S02]  /*3aa0*/  FENCE.VIEW.ASYNC.T ;  /* 0x00000000000073c6 */ /* 0x001e240000000200 */
[----:B0-----:R-:W-:Y:S01]  /*3ab0*/  BAR.SYNC.DEFER_BLOCKING 0x0 ;  /* 0x0000000000007b1d */ /* 0x001fe20000010000 */
[----:B------:R-:W-:Y:S01]  /*3ac0*/  FADD R144, R144, R147 ;  /* 0x0000009390907221 */ /* 0x000fe20000000000 */
[----:B------:R-:W-:-:S03]  /*3ad0*/  UISETP.GE.AND UP1, UPT, UR26, 0x1, UPT ;  /* 0x000000011a00788c */ /* 0x000fc6000bf26270 */
[----:B------:R-:W-:Y:S01]  /*3ae0*/  FADD R144, R145, R144 ;  /* 0x0000009091907221 */ /* 0x000fe20000000000 */
[----:B------:R0:W-:Y:S06]  /*3af0*/  MEMBAR.ALL.CTA ;  /* 0x0000000000007992 */ /* 0x0001ec0000008000 */
[----:B0-----:R-:W0:Y:S02]  /*3b00*/  FENCE.VIEW.ASYNC.S ;  /* 0x00000000000073c6 */ /* 0x001e240000000000 */
[----:B0-----:R-:W-:Y:S06]  /*3b10*/  BAR.SYNC.DEFER_BLOCKING 0x0 ;  /* 0x0000000000007b1d */ /* 0x001fec0000010000 */
[----:B------:R-:W-:Y:S05]  /*3b20*/  @!P3 BRA `(.L_x_11) ;  /* 0x000000000050b947 */ /* 0x000fea0003800000 */
[----:B------:R-:W-:Y:S01]  /*3b30*/  UIADD3 UR4, UPT, UPT, UR71, 0x8000, URZ ;  /* 0x0000800047047890 */ /* 0x000fe2000fffe0ff */
[----:B------:R-:W-:Y:S01]  /*3b40*/  UMOV UR12, 0xfffffffe ;  /* 0xfffffffe000c7882 */ /* 0x000fe20000000000 */
[----:B------:R-:W-:Y:S02]  /*3b50*/  UMOV UR13, 0x7fffbfdf ;  /* 0x7fffbfdf000d7882 */ /* 0x000fe40000000000 */
[----:B------:R-:W-:Y:S01]  /*3b60*/  USHF.R.U32.HI UR4, URZ, 0x4, UR4 ;  /* 0x00000004ff047899 */ /* 0x000fe20008011604 */
[----:B------:R-:W-:Y:S01]  /*3b70*/  UMOV UR7, URZ ;  /* 0x000000ff00077c82 */ /* 0x000fe20008000000 */
[----:B------:R-:W-:Y:S02]  /*3b80*/  UIADD3 UR8, UPT, UPT, UR70, 0xa8, URZ ;  /* 0x000000a846087890 */ /* 0x000fe4000fffe0ff */
[----:B------:R-:W-:Y:S01]  /*3b90*/  USGXT.U32 UR6, UR4, 0xe ;  /* 0x0000000e0406789a */ /* 0x000fe20008000000 */
[----:B------:R-:W-:Y:S01]  /*3ba0*/  UMOV UR14, 0x0 ;  /* 0x00000000000e7882 */ /* 0x000fe20000000000 */
[----:B------:R-:W-:-:S02]  /*3bb0*/  UMOV UR15, 0x8200490 ;  /* 0x08200490000f7882 */ /* 0x000fc40000000000 */
[----:B------:R-:W-:Y:S01]  /*3bc0*/  UIADD3.64 UR12, UPT, UPT, UR6, -UR12, URZ ;  /* 0x8000000c060c7297 */ /* 0x000fe2000fffe0ff */
[----:B------:R-:W-:Y:S01]  /*3bd0*/  UMOV UR4, UR30 ;  /* 0x0000001e00047c82 */ /* 0x000fe20008000000 */
[----:B------:R-:W-:Y:S01]  /*3be0*/  UMOV UR5, URZ ;  /* 0x000000ff00057c82 */ /* 0x000fe20008000000 */
[----:B------:R-:W-:Y:S01]  /*3bf0*/  UMOV UR7, 0x80004020 ;  /* 0x8000402000077882 */ /* 0x000fe20000000000 */
[----:B------:R-:W-:Y:S01]  /*3c00*/  UMOV UR16, 0x0 ;  /* 0x0000000000107882 */ /* 0x000fe20000000000 */
[----:B------:R-:W-:Y:S01]  /*3c10*/  UMOV UR17, 0x8200490 ;  /* 0x0820049000117882 */ /* 0x000fe20000000000 */
[----:B------:R-:W-:Y:S01]  /*3c20*/  UMOV UR4, UR4 ;  /* 0x0000000400047c82 */ /* 0x000fe20008000000 */
[----:B------:R0:W-:Y:S02]  /*3c30*/  UTCHMMA tmem[UR27], gdesc[UR6], tmem[UR70], tmem[UR14], idesc[UR15], UPT ;  /* 0x00ff0e061b0079ea */ /* 0x0001e4000b800046 */
[----:B------:R0:W-:Y:S01]  /*3c40*/  UTCHMMA tmem[UR8], gdesc[UR12], tmem[UR70], tmem[UR16], idesc[UR17], UPT ;  /* 0x00ff100c080079ea */ /* 0x0001e2000b800046 */
[----:B------:R0:W-:Y:S01]  /*3c50*/  UTCBAR [UR4], URZ ;  /* 0x000000ff040073e9 */ /* 0x0001e200080000ff */
[----:B------:R-:W-:Y:S01]  /*3c60*/  NOP ;  /* 0x0000000000007918 */ /* 0x000fe20000000000 */
.L_x_11:
[----:B------:R-:W-:Y:S01]  /*3c70*/  FSEL R77, R77, -INF , P2 ;  /* 0xff8000004d4d7808 */ /* 0x000fe20001000000 */
[----:B0-----:R-:W-:Y:S01]  /*3c80*/  UMOV UR17, URZ ;  /* 0x000000ff00117c82 */ /* 0x001fe20008000000 */
[----:B------:R-:W-:Y:S01]  /*3c90*/  FSEL R142, R144, 1, P2 ;  /* 0x3f800000908e7808 */ /* 0x000fe20001000000 */
[----:B------:R-:W-:Y:S06]  /*3ca0*/  BRA.U !UP1, `(.L_x_12) ;  /* 0x0000001909587547 */ /* 0x000fec000b800000 */
[----:B------:R-:W-:Y:S01]  /*3cb0*/  USHF.R.U32.HI UR16, URZ, 0x4, UR71 ;  /* 0x00000004ff107899 */ /* 0x000fe20008011647 */
[----:B------:R-:W-:Y:S01]  /*3cc0*/  IMAD.SHL.U32 R143, R143, 0x20, RZ ;  /* 0x000000208f8f7824 */ /* 0x000fe200078e00ff */
[----:B------:R-:W-:Y:S01]  /*3cd0*/  USHF.R.U32.HI UR18, URZ, 0x4, UR10 ;  /* 0x00000004ff127899 */ /* 0x000fe2000801160a */
[----:B-1----:R-:W-:Y:S01]  /*3ce0*/  MOV R26, R77 ;  /* 0x0000004d001a7202 */ /* 0x002fe20000000f00 */
[----:B------:R-:W-:Y:S01]  /*3cf0*/  USGXT.U32 UR16, UR16, 0xe ;  /* 0x0000000e1010789a */ /* 0x000fe20008000000 */
[----:B------:R-:W-:Y:S01]  /*3d00*/  IMAD.MOV.U32 R24, RZ, RZ, RZ ;  /* 0x000000ffff187224 */ /* 0x000fe200078e00ff */
[----:B------:R-:W-:Y:S01]  /*3d10*/  USGXT.U32 UR18, UR18, 0xe ;  /* 0x0000000e1212789a */ /* 0x000fe20008000000 */
[----:B------:R-:W-:Y:S01]  /*3d20*/  MOV R145, R143 ;  /* 0x0000008f00917202 */ /* 0x000fe20000000f00 */
[----:B------:R-:W-:Y:S02]  /*3d30*/  UIADD3 UR4, UPT, UPT, UR71, 0xc000, URZ ;  /* 0x0000c00047047890 */ /* 0x000fe4000fffe0ff */
[----:B------:R-:W-:-:S02]  /*3d40*/  UIADD3 UR10, UP2, UPT, UR16, 0x4000080, URZ ;  /* 0x04000080100a7890 */ /* 0x000fc4000ff5e0ff */
[----:B------:R-:W-:Y:S02]  /*3d50*/  USHF.L.U32 UR24, UR9, 0x5, URZ ;  /* 0x0000000509187899 */ /* 0x000fe400080006ff */
[----:B------:R-:W-:Y:S01]  /*3d60*/  UIADD3 UR12, UP1, UPT, UR18, 0x2, URZ ;  /* 0x00000002120c7890 */ /* 0x000fe2000ff3e0ff */
[----:B------:R-:W-:Y:S01]  /*3d70*/  UMOV UR6, URZ ;  /* 0x000000ff00067c82 */ /* 0x000fe20008000000 */
[----:B------:R-:W-:Y:S02]  /*3d80*/  USHF.R.U32.HI UR4, URZ, 0x4, UR4 ;  /* 0x00000004ff047899 */ /* 0x000fe40008011604 */
[----:B------:R-:W-:Y:S01]  /*3d90*/  IMAD.U32 R147, RZ, RZ, UR24 ;  /* 0x00000018ff937e24 */ /* 0x000fe2000f8e00ff */
[----:B------:R-:W-:Y:S01]  /*3da0*/  UMOV UR5, URZ ;  /* 0x000000ff00057c82 */ /* 0x000fe20008000000 */
[----:B------:R-:W-:Y:S02]  /*3db0*/  UIADD3.X UR11, UPT, UPT, UR6, 0x40004040, URZ, UP2, !UPT ;  /* 0x40004040060b7890 */ /* 0x000fe400097fe4ff */
[----:B------:R-:W-:-:S02]  /*3dc0*/  UIADD3.X UR13, UPT, UPT, UR5, 0x40004040, URZ, UP1, !UPT ;  /* 0x40004040050d7890 */ /* 0x000fc40008ffe4ff */
[----:B------:R-:W-:Y:S02]  /*3dd0*/  UIADD3 UR36, UP2, UPT, UR10, 0x100, URZ ;  /* 0x000001000a247890 */ /* 0x000fe4000ff5e0ff */
[----:B------:R-:W-:Y:S02]  /*3de0*/  USGXT.U32 UR4, UR4, 0xe ;  /* 0x0000000e0404789a */ /* 0x000fe40008000000 */
[----:B------:R-:W-:Y:S02]  /*3df0*/  UIADD3 UR34, UP1, UPT, UR10, 0x80, URZ ;  /* 0x000000800a227890 */ /* 0x000fe4000ff3e0ff */
[----:B------:R-:W-:Y:S02]  /*3e00*/  UIADD3 UR38, UP3, UPT, UR10, 0x180, URZ ;  /* 0x000001800a267890 */ /* 0x000fe4000ff7e0ff */
[----:B------:R-:W-:Y:S02]  /*3e10*/  UIADD3 UR40, UP4, UPT, UR10, 0x200, URZ ;  /* 0x000002000a287890 */ /* 0x000fe4000ff9e0ff */
[----:B------:R-:W-:-:S02]  /*3e20*/  UIADD3 UR42, UP5, UPT, UR10, 0x280, URZ ;  /* 0x000002800a2a7890 */ /* 0x000fc4000ffbe0ff */
[----:B------:R-:W-:Y:S01]  /*3e30*/  UIADD3 UR44, UP6, UPT, UR10, 0x300, URZ ;  /* 0x000003000a2c7890 */ /* 0x000fe2000ffde0ff */
[----:B------:R-:W-:Y:S01]  /*3e40*/  UMOV UR14, 0xfffffffe ;  /* 0xfffffffe000e7882 */ /* 0x000fe20000000000 */
[----:B------:R-:W-:Y:S01]  /*3e50*/  UMOV UR15, 0x7fffbfdf ;  /* 0x7fffbfdf000f7882 */ /* 0x000fe20000000000 */
[----:B------:R-:W-:Y:S01]  /*3e60*/  UIADD3.X UR37, UPT, UPT, UR11, URZ, URZ, UP2, !UPT ;  /* 0x000000ff0b257290 */ /* 0x000fe200097fe4ff */
[----:B------:R-:W-:Y:S01]  /*3e70*/  UMOV UR9, 0x1 ;  /* 0x0000000100097882 */ /* 0x000fe20000000000 */
[----:B------:R-:W-:Y:S01]  /*3e80*/  UMOV UR74, URZ ;  /* 0x000000ff004a7c82 */ /* 0x000fe20008000000 */
[----:B------:R-:W0:Y:S01]  /*3e90*/  LDCU UR73, c[0x0][0x3a8] ;  /* 0x00007500ff4977ac */ /* 0x000e220008000800 */
[----:B------:R-:W-:Y:S02]  /*3ea0*/  ULOP3.LUT UR16, UR16, 0x4000000, URZ, 0xfc, !UPT ;  /* 0x0400000010107892 */ /* 0x000fe4000f8efcff */
[----:B------:R-:W-:Y:S02]  /*3eb0*/  UIADD3.64 UR14, UPT, UPT, UR4, -UR14, URZ ;  /* 0x8000000e040e7297 */ /* 0x000fe4000fffe0ff */
[----:B------:R-:W-:-:S02]  /*3ec0*/  UIADD3.X UR35, UPT, UPT, UR11, URZ, URZ, UP1, !UPT ;  /* 0x000000ff0b237290 */ /* 0x000fc40008ffe4ff */
[----:B------:R-:W-:Y:S02]  /*3ed0*/  UIADD3.X UR39, UPT, UPT, UR11, URZ, URZ, UP3, !UPT ;  /* 0x000000ff0b277290 */ /* 0x000fe40009ffe4ff */
[----:B------:R-:W-:Y:S02]  /*3ee0*/  UIADD3.X UR41, UPT, UPT, UR11, URZ, URZ, UP4, !UPT ;  /* 0x000000ff0b297290 */ /* 0x000fe4000a7fe4ff */
[----:B------:R-:W-:Y:S02]  /*3ef0*/  UIADD3.X UR43, UPT, UPT, UR11, URZ, URZ, UP5, !UPT ;  /* 0x000000ff0b2b7290 */ /* 0x000fe4000affe4ff */
[----:B------:R-:W-:Y:S02]  /*3f00*/  UIADD3.X UR45, UPT, UPT, UR11, URZ, URZ, UP6, !UPT ;  /* 0x000000ff0b2d7290 */ /* 0x000fe4000b7fe4ff */
[----:B------:R-:W-:Y:S02]  /*3f10*/  UIADD3.64 UR46, UPT, UPT, UR12, 0x2, URZ ;  /* 0x000000020c2e7897 */ /* 0x000fe4000fffe0ff */
[----:B------:R-:W-:-:S02]  /*3f20*/  UIADD3.64 UR48, UPT, UPT, UR12, 0x4, URZ ;  /* 0x000000040c307897 */ /* 0x000fc4000fffe0ff */
[----:B------:R-:W-:Y:S02]  /*3f30*/  UIADD3.64 UR50, UPT, UPT, UR12, 0xfe, URZ ;  /* 0x000000fe0c327897 */ /* 0x000fe4000fffe0ff */
[----:B------:R-:W-:Y:S02]  /*3f40*/  UIADD3.64 UR52, UPT, UPT, UR12, 0x100, URZ ;  /* 0x000001000c347897 */ /* 0x000fe4000fffe0ff */
[----:B------:R-:W-:Y:S02]  /*3f50*/  UIADD3.64 UR54, UPT, UPT, UR12, 0x102, URZ ;  /* 0x000001020c367897 */ /* 0x000fe4000fffe0ff */
[----:B------:R-:W-:Y:S02]  /*3f60*/  UIADD3.64 UR56, UPT, UPT, UR12, 0x104, URZ ;  /* 0x000001040c387897 */ /* 0x000fe4000fffe0ff */
[----:B------:R-:W-:Y:S01]  /*3f70*/  UISETP.NE.U32.AND UP2, UPT, UR19, URZ, UPT ;  /* 0x000000ff1300728c */ /* 0x000fe2000bf45070 */
[----:B0-----:R-:W-:-:S10]  /*3f80*/  UMOV UR8, URZ ;  /* 0x000000ff00087c82 */ /* 0x001fd40008000000 */
.L_x_17:
[----:B------:R-:W-:-:S04]  /*3f90*/  IMAD.WIDE R4, R145, 0x2, R140 ;  /* 0x0000000291047825 */ /* 0x000fc800078e028c */
[C---:B------:R-:W-:Y:S01]  /*3fa0*/  IMAD.WIDE R8, R145.reuse, 0x2, R132 ;  /* 0x0000000291087825 */ /* 0x040fe200078e0284 */
[----:B0-----:R0:W2:Y:S03]  /*3fb0*/  LDG.E.U16 R28, desc[UR32][R4.64] ;  /* 0x00000020041c7981 */ /* 0x0010a6000c1e1500 */
[C---:B------:R-:W-:Y:S01]  /*3fc0*/  IMAD.WIDE R12, R145.reuse, 0x2, R124 ;  /* 0x00000002910c7825 */ /* 0x040fe200078e027c */
[----:B------:R1:W3:Y:S03]  /*3fd0*/  LDG.E.U16 R30, desc[UR32][R8.64] ;  /* 0x00000020081e7981 */ /* 0x0002e6000c1e1500 */
[C---:B------:R-:W-:Y:S01]  /*3fe0*/  IMAD.WIDE R6, R145.reuse, 0x2, R138 ;  /* 0x0000000291067825 */ /* 0x040fe200078e028a */
[----:B------:R-:W4:Y:S03]  /*3ff0*/  LDG.E.U16 R32, desc[UR32][R12.64] ;  /* 0x000000200c207981 */ /* 0x000f26000c1e1500 */
[C---:B------:R-:W-:Y:S01]  /*4000*/  IMAD.WIDE R10, R145.reuse, 0x2, R130 ;  /* 0x00000002910a7825 */ /* 0x040fe200078e0282 */
[----:B------:R5:W4:Y:S03]  /*4010*/  LDG.E.U16 R25, desc[UR32][R6.64] ;  /* 0x0000002006197981 */ /* 0x000b26000c1e1500 */
[C---:B------:R-:W-:Y:S01]  /*4020*/  IMAD.WIDE R14, R145.reuse, 0x2, R122 ;  /* 0x00000002910e7825 */ /* 0x040fe200078e027a */
[----:B------:R0:W4:Y:S03]  /*4030*/  LDG.E.U16 R27, desc[UR32][R10.64] ;  /* 0x000000200a1b7981 */ /* 0x000126000c1e1500 */
[C---:B------:R-:W-:Y:S01]  /*4040*/  IMAD.WIDE R18, R145.reuse, 0x2, R116 ;  /* 0x0000000291127825 */ /* 0x040fe200078e0274 */
[----:B------:R1:W4:Y:S03]  /*4050*/  LDG.E.U16 R29, desc[UR32][R14.64] ;  /* 0x000000200e1d7981 */ /* 0x000326000c1e1500 */
[----:B------:R-:W-:-:S02]  /*4060*/  IMAD.WIDE R20, R145, 0x2, R114 ;  /* 0x0000000291147825 */ /* 0x000fc400078e0272 */
[----:B------:R-:W4:Y:S02]  /*4070*/  LDG.E.U16 R18, desc[UR32][R18.64] ;  /* 0x0000002012127981 */ /* 0x000f24000c1e1500 */
[C---:B0-----:R-:W-:Y:S02]  /*4080*/  IMAD.WIDE R4, R145.reuse, 0x2, R136 ;  /* 0x0000000291047825 */ /* 0x041fe400078e0288 */
[----:B------:R-:W4:Y:S02]  /*4090*/  LDG.E.U16 R21, desc[UR32][R20.64] ;  /* 0x0000002014157981 */ /* 0x000f24000c1e1500 */
[C---:B-1----:R-:W-:Y:S02]  /*40a0*/  IMAD.WIDE R8, R145.reuse, 0x2, R128 ;  /* 0x0000000291087825 */ /* 0x042fe400078e0280 */
[----:B------:R-:W4:Y:S02]  /*40b0*/  LDG.E.U16 R4, desc[UR32][R4.64] ;  /* 0x0000002004047981 */ /* 0x000f24000c1e1500 */
[----:B------:R-:W-:-:S02]  /*40c0*/  IMAD.WIDE R16, R145, 0x2, R120 ;  /* 0x0000000291107825 */ /* 0x000fc400078e0278 */
[----:B------:R-:W4:Y:S02]  /*40d0*/  LDG.E.U16 R8, desc[UR32][R8.64] ;  /* 0x0000002008087981 */ /* 0x000f24000c1e1500 */
[C---:B------:R-:W-:Y:S02]  /*40e0*/  IMAD.WIDE R22, R145.reuse, 0x2, R112 ;  /* 0x0000000291167825 */ /* 0x040fe400078e0270 */
[----:B------:R-:W4:Y:S02]  /*40f0*/  LDG.E.U16 R16, desc[UR32][R16.64] ;  /* 0x0000002010107981 */ /* 0x000f24000c1e1500 */
[C---:B-----5:R-:W-:Y:S02]  /*4100*/  IMAD.WIDE R6, R145.reuse, 0x2, R134 ;  /* 0x0000000291067825 */ /* 0x060fe400078e0286 */
[----:B------:R-:W5:Y:S02]  /*4110*/  LDG.E.U16 R22, desc[UR32][R22.64] ;  /* 0x0000002016167981 */ /* 0x000f64000c1e1500 */
[----:B------:R-:W-:-:S02]  /*4120*/  IMAD.WIDE R10, R145, 0x2, R126 ;  /* 0x00000002910a7825 */ /* 0x000fc400078e027e */
[----:B------:R-:W5:Y:S02]  /*4130*/  LDG.E.U16 R7, desc[UR32][R6.64] ;  /* 0x0000002006077981 */ /* 0x000f64000c1e1500 */
[C---:B------:R-:W-:Y:S02]  /*4140*/  IMAD.WIDE R12, R145.reuse, 0x2, R118 ;  /* 0x00000002910c7825 */ /* 0x040fe400078e0276 */
[----:B------:R-:W5:Y:S02]  /*4150*/  LDG.E.U16 R11, desc[UR32][R10.64] ;  /* 0x000000200a0b7981 */ /* 0x000f64000c1e1500 */
[----:B------:R-:W-:Y:S02]  /*4160*/  IMAD.WIDE R14, R145, 0x2, R110 ;  /* 0x00000002910e7825 */ /* 0x000fe400078e026e */
[----:B------:R-:W5:Y:S04]  /*4170*/  LDG.E.U16 R13, desc[UR32][R12.64] ;  /* 0x000000200c0d7981 */ /* 0x000f68000c1e1500 */
[----:B------:R-:W5:Y:S01]  /*4180*/  LDG.E.U16 R15, desc[UR32][R14.64] ;  /* 0x000000200e0f7981 */ /* 0x000f62000c1e1500 */
[----:B------:R-:W-:-:S02]  /*4190*/  UMOV UR6, 0x1 ;  /* 0x0000000100067882 */ /* 0x000fc40000000000 */
[----:B------:R-:W-:-:S04]  /*41a0*/  @!UP0 UIADD3 UR6, UPT, UPT, -UR6, 0x100000, URZ ;  /* 0x0010000006068890 */ /* 0x000fc8000fffe1ff */
[----:B------:R-:W-:Y:S02]  /*41b0*/  @!UP0 USHF.L.U32 UR7, UR6, 0xb, URZ ;  /* 0x0000000b06078899 */ /* 0x000fe400080006ff */
[----:B------:R-:W-:Y:S01]  /*41c0*/  @!UP0 USHF.L.U32 UR6, UR6, 0x1, URZ ;  /* 0x0000000106068899 */ /* 0x000fe200080006ff */
[----:B------:R-:W-:Y:S01]  /*41d0*/  VOTEU.ALL UP1, P1 ;  /* 0x0000000000ff7886 */ /* 0x000fe20000820000 */
        /* <DEDUP_REMOVED lines=11> */
[----:B-----5:R0:W-:Y:S04]  /*4290*/  STS.U16 [R73+UR71+0xae00], R22 ;  /* 0x00ae001649007988 */ /* 0x0201e80008000447 */
[----:B------:R0:W-:Y:S04]  /*42a0*/  STS.U16 [R72+UR71+0xa300], R7 ;  /* 0x00a3000748007988 */ /* 0x0001e80008000447 */
[----:B------:R0:W-:Y:S04]  /*42b0*/  STS.U16 [R72+UR71+0xa700], R11 ;  /* 0x00a7000b48007988 */ /* 0x0001e80008000447 */
[----:B------:R0:W-:Y:S04]  /*42c0*/  STS.U16 [R72+UR71+0xab00], R13 ;  /* 0x00ab000d48007988 */ /* 0x0001e80008000447 */
[----:B------:R0:W-:Y:S01]  /*42d0*/  STS.U16 [R72+UR71+0xaf00], R15 ;  /* 0x00af000f48007988 */ /* 0x0001e20008000447 */
[----:B------:R1:W-:Y:S06]  /*42e0*/  MEMBAR.ALL.CTA ;  /* 0x0000000000007992 */ /* 0x0003ec0000008000 */
[----:B-1----:R-:W-:Y:S04]  /*42f0*/  FENCE.VIEW.ASYNC.S ;  /* 0x00000000000073c6 */ /* 0x002fe80000000000 */
[----:B------:R-:W1:Y:S02]  /*4300*/  FENCE.VIEW.ASYNC.S ;  /* 0x00000000000073c6 */ /* 0x000e640000000000 */
[----:B-1----:R0:W1:Y:S02]  /*4310*/  @!UP1 SYNCS.EXCH.64 URZ, [UR71+0xe010], UR6 ;  /* 0x00e0100647ff95b2 */ /* 0x0020640008000100 */
[----:B-1----:R-:W-:Y:S06]  /*4320*/  BAR.SYNC.DEFER_BLOCKING 0x0 ;  /* 0x0000000000007b1d */ /* 0x002fec0000010000 */
[----:B0-----:R-:W-:Y:S05]  /*4330*/  BRA.U UP2, `(.L_x_13) ;  /* 0x00000001027c7547 */ /* 0x001fea000b800000 */
[----:B------:R-:W-:Y:S01]  /*4340*/  UMOV UR17, 0x40004040 ;  /* 0x4000404000117882 */ /* 0x000fe20000000000 */
[----:B------:R-:W-:Y:S01]  /*4350*/  UMOV UR19, 0x40004040 ;  /* 0x4000404000137882 */ /* 0x000fe20000000000 */
[----:B------:R-:W-:Y:S01]  /*4360*/  UMOV UR20, 0x0 ;  /* 0x0000000000147882 */ /* 0x000fe20000000000 */
[----:B------:R-:W-:Y:S01]  /*4370*/  UMOV UR21, 0x8088490 ;  /* 0x0808849000157882 */ /* 0x000fe20000000000 */
[----:B------:R-:W-:Y:S01]  /*4380*/  UIADD3 UR6, UPT, UPT, UR71, 0xe010, URZ ;  /* 0x0000e01047067890 */ /* 0x000fe2000fffe0ff */
[----:B------:R0:W-:Y:S01]  /*4390*/  UTCHMMA gdesc[UR16], gdesc[UR18], tmem[UR29], tmem[UR20], idesc[UR21], !UPT ;  /* 0x00ff1412100075ea */ /* 0x0001e2000f80001d */
[----:B------:R-:W-:Y:S01]  /*43a0*/  UMOV UR22, 0x0 ;  /* 0x0000000000167882 */ /* 0x000fe20000000000 */
[----:B------:R-:W-:Y:S01]  /*43b0*/  UMOV UR23, 0x8088490 ;  /* 0x0808849000177882 */ /* 0x000fe20000000000 */
[----:B------:R-:W-:Y:S01]  /*43c0*/  UMOV UR58, 0x0 ;  /* 0x00000000003a7882 */ /* 0x000fe20000000000 */
[----:B------:R-:W-:Y:S01]  /*43d0*/  UMOV UR59, 0x8088490 ;  /* 0x08088490003b7882 */ /* 0x000fe20000000000 */
        /* <DEDUP_REMOVED lines=11> */
[----:B------:R-:W-:Y:S01]  /*4490*/  UMOV UR7, URZ ;  /* 0x000000ff00077c82 */ /* 0x000fe20008000000 */
[----:B------:R0:W-:Y:S01]  /*44a0*/  UTCHMMA gdesc[UR38], gdesc[UR50], tmem[UR29], tmem[UR62], idesc[UR63], UPT ;  /* 0x00ff3e32260075ea */ /* 0x0001e2000b80001d */
[----:B------:R-:W-:Y:S01]  /*44b0*/  UMOV UR68, 0x0 ;  /* 0x0000000000447882 */ /* 0x000fe20000000000 */
[----:B------:R-:W-:Y:S01]  /*44c0*/  UMOV UR69, 0x8088490 ;  /* 0x0808849000457882 */ /* 0x000fe20000000000 */
[----:B------:R0:W-:Y:S01]  /*44d0*/  UTCHMMA gdesc[UR40], gdesc[UR52], tmem[UR29], tmem[UR64], idesc[UR65], UPT ;  /* 0x00ff4034280075ea */ /* 0x0001e2000b80001d */
[----:B------:R-:W-:Y:S01]  /*44e0*/  UMOV UR6, UR6 ;  /* 0x0000000600067c82 */ /* 0x000fe20008000000 */
[----:B------:R0:W-:Y:S01]  /*44f0*/  UTCHMMA gdesc[UR42], gdesc[UR54], tmem[UR29], tmem[UR66], idesc[UR67], UPT ;  /* 0x00ff42362a0075ea */ /* 0x0001e2000b80001d */
[----:B------:R0:W-:Y:S01]  /*4500*/  UTCHMMA gdesc[UR44], gdesc[UR56], tmem[UR29], tmem[UR68], idesc[UR69], UPT ;  /* 0x00ff44382c0075ea */ /* 0x0001e2000b80001d */
[----:B------:R0:W-:Y:S01]  /*4510*/  UTCBAR [UR6], URZ ;  /* 0x000000ff060073e9 */ /* 0x0001e200080000ff */
[----:B------:R-:W-:Y:S01]  /*4520*/  NOP ;  /* 0x0000000000007918 */ /* 0x000fe20000000000 */
.L_x_13:
[----:B------:R-:W1:Y:S02]  /*4530*/  SYNCS.PHASECHK.TRANS64.TRYWAIT P2, [UR71+0xe010], RZ ;  /* 0x00e010ffff0075a7 */ /* 0x000e640008041147 */
[----:B-1----:R-:W-:Y:S05]  /*4540*/  @!P2 BRA `(.L_x_14) ;  /* 0x00000038008ca947 */ /* 0x002fea0003800000 */
.L_x_23:
[----:B------:R-:W-:Y:S01]  /*4550*/  BAR.SYNC.DEFER_BLOCKING 0x0 ;  /* 0x0000000000007b1d */ /* 0x000fe20000010000 */
[----:B------:R-:W-:-:S05]  /*4560*/  SHF.L.U32 R24, R24, 0x1f, RZ ;  /* 0x0000001f18187819 */ /* 0x000fca00000006ff */
[----:B------:R-:W-:Y:S01]  /*4570*/  LDTM.16dp32bit_t0_t15.x16 R4, tmem[UR28] ;  /* 0x0000001c000479ee */ /* 0x000fe20008a00000 */
[----:B------:R-:W1:Y:S01]  /*4580*/  LDTM.16dp32bit_t16_t31.x16 R4, tmem[UR28+0x10] ;  /* 0x0000101c000479ee */ /* 0x000e620008a20000 */
[----:B------:R-:W2:Y:S01]  /*4590*/  @!P1 SYNCS.CCTL.IV [UR71+0xe010] ;  /* 0x00e01000ff0099b1 */ /* 0x000ea20008000047 */
[----:B------:R-:W-:Y:S01]  /*45a0*/  NOP ;  /* 0x0000000000007918 */ /* 0x000fe20000000000 */
[----:B-1----:R-:W-:Y:S01]  /*45b0*/  FMUL R20, R4, UR73 ;  /* 0x0000004904147c20 */ /* 0x002fe20008400000 */
[----:B------:R-:W-:Y:S01]  /*45c0*/  FMUL R21, R5, UR73 ;  /* 0x0000004905157c20 */ /* 0x000fe20008400000 */
[----:B------:R-:W-:Y:S01]  /*45d0*/  FMUL R22, R6, UR73 ;  /* 0x0000004906167c20 */ /* 0x000fe20008400000 */
[----:B------:R-:W-:Y:S01]  /*45e0*/  FMUL R23, R7, UR73 ;  /* 0x0000004907177c20 */ /* 0x000fe20008400000 */
[----:B------:R-:W-:-:S03]  /*45f0*/  FMUL R28, R8, UR73 ;  /* 0x00000049081c7c20 */ /* 0x000fc60008400000 */
[----:B------:R-:W-:Y:S01]  /*4600*/  FMNMX3 R22, R20, R21, R22, !PT ;  /* 0x0000001514167276 */ /* 0x000fe20007800016 */
[----:B------:R-:W-:Y:S01]  /*4610*/  FMUL R20, R9, UR73 ;  /* 0x0000004909147c20 */ /* 0x000fe20008400000 */
[----:B------:R-:W-:Y:S02]  /*4620*/  FMUL R21, R10, UR73 ;  /* 0x000000490a157c20 */ /* 0x000fe40008400000 */
[----:B------:R-:W-:Y:S01]  /*4630*/  FMNMX3 R28, R22, R23, R28, !PT ;  /* 0x00000017161c7276 */ /* 0x000fe2000780001c */
[----:B------:R-:W-:Y:S01]  /*4640*/  FMUL R22, R11, UR73 ;  /* 0x000000490b167c20 */ /* 0x000fe20008400000 */
[----:B------:R-:W-:Y:S02]  /*4650*/  FMUL R23, R12, UR73 ;  /* 0x000000490c177c20 */ /* 0x000fe40008400000 */
[----:B------:R-:W-:Y:S01]  /*4660*/  FMNMX3 R28, R28, R20, R21, !PT ;  /* 0x000000141c1c7276 */ /* 0x000fe20007800015 */
[----:B------:R-:W-:Y:S01]  /*4670*/  FMUL R20, R13, UR73 ;  /* 0x000000490d147c20 */ /* 0x000fe20008400000 */
[----:B------:R-:W-:-:S02]  /*4680*/  FMUL R21, R14, UR73 ;  /* 0x000000490e157c20 */ /* 0x000fc40008400000 */
[----:B------:R-:W-:Y:S01]  /*4690*/  FMNMX3 R28, R28, R22, R23, !PT ;  /* 0x000000161c1c7276 */ /* 0x000fe20007800017 */
[----:B------:R-:W-:Y:S01]  /*46a0*/  FMUL R22, R15, UR73 ;  /* 0x000000490f167c20 */ /* 0x000fe20008400000 */
[----:B------:R-:W-:Y:S02]  /*46b0*/  FMUL R23, R16, UR73 ;  /* 0x0000004910177c20 */ /* 0x000fe40008400000 */
[----:B------:R-:W-:Y:S01]  /*46c0*/  FMNMX3 R28, R28, R20, R21, !PT ;  /* 0x000000141c1c7276 */ /* 0x000fe20007800015 */
[----:B------:R-:W-:Y:S01]  /*46d0*/  FMUL R20, R17, UR73 ;  /* 0x0000004911147c20 */ /* 0x000fe20008400000 */
[----:B------:R-:W-:Y:S02]  /*46e0*/  FMUL R21, R18, UR73 ;  /* 0x0000004912157c20 */ /* 0x000fe40008400000 */
[----:B------:R-:W-:Y:S01]  /*46f0*/  FMNMX3 R23, R28, R22, R23, !PT ;  /* 0x000000161c177276 */ /* 0x000fe20007800017 */
[----:B------:R-:W-:-:S03]  /*4700*/  FMUL R22, R19, UR73 ;  /* 0x0000004913167c20 */ /* 0x000fc60008400000 */
[----:B------:R-:W-:-:S04]  /*4710*/  FMNMX3 R21, R23, R20, R21, !PT ;  /* 0x0000001417157276 */ /* 0x000fc80007800015 */
[----:B------:R-:W-:-:S05]  /*4720*/  FMNMX R21, R22, R21, !PT ;  /* 0x0000001516157209 */ /* 0x000fca0007800000 */
[----:B------:R-:W1:Y:S02]  /*4730*/  SHFL.BFLY PT, R77, R21, 0x10, 0x1f ;  /* 0x0e001f00154d7f89 */ /* 0x000e6400000e0000 */
[----:B-1----:R-:W-:-:S05]  /*4740*/  FMNMX3 R77, R21, R77, R26, !PT ;  /* 0x0000004d154d7276 */ /* 0x002fca000780001a */
        /* <DEDUP_REMOVED lines=8> */
[----:B------:R1:W-:Y:S01]  /*47d0*/  MUFU.EX2 R28, R4 ;  /* 0x00000004001c7308 */ /* 0x0003e20000000800 */
[--C-:B------:R-:W-:Y:S01]  /*47e0*/  FFMA R8, R8, UR73, -R77.reuse ;  /* 0x0000004908087c23 */ /* 0x100fe2000800084d */
[--C-:B------:R-:W-:Y:S01]  /*47f0*/  FFMA R9, R9, UR73, -R77.reuse ;  /* 0x0000004909097c23 */ /* 0x100fe2000800084d */
[--C-:B------:R-:W-:Y:S01]  /*4800*/  FFMA R10, R10, UR73, -R77.reuse ;  /* 0x000000490a0a7c23 */ /* 0x100fe2000800084d */
[--C-:B------:R-:W-:Y:S01]  /*4810*/  FFMA R11, R11, UR73, -R77.reuse ;  /* 0x000000490b0b7c23 */ /* 0x100fe2000800084d */
[----:B------:R-:W-:Y:S01]  /*4820*/  FMUL R8, R8, 1.4426950216293334961 ;  /* 0x3fb8aa3b08087820 */ /* 0x000fe20000400000 */
[----:B------:R-:W-:Y:S01]  /*4830*/  FMUL R9, R9, 1.4426950216293334961 ;  /* 0x3fb8aa3b09097820 */ /* 0x000fe20000400000 */
[----:B------:R-:W-:Y:S01]  /*4840*/  FMUL R10, R10, 1.4426950216293334961 ;  /* 0x3fb8aa3b0a0a7820 */ /* 0x000fe20000400000 */
[----:B------:R-:W3:Y:S01]  /*4850*/  MUFU.EX2 R41, R5 ;  /* 0x0000000500297308 */ /* 0x000ee20000000800 */
[----:B-1----:R-:W-:Y:S01]  /*4860*/  FADD R4, -R77, R26 ;  /* 0x0000001a4d047221 */ /* 0x002fe20000000100 */
[----:B------:R-:W-:Y:S01]  /*4870*/  FMUL R11, R11, 1.4426950216293334961 ;  /* 0x3fb8aa3b0b0b7820 */ /* 0x000fe20000400000 */
[--C-:B------:R-:W-:Y:S01]  /*4880*/  FFMA R12, R12, UR73, -R77.reuse ;  /* 0x000000490c0c7c23 */ /* 0x100fe2000800084d */
[--C-:B------:R-:W-:Y:S01]  /*4890*/  FFMA R13, R13, UR73, -R77.reuse ;  /* 0x000000490d0d7c23 */ /* 0x100fe2000800084d */
[----:B------:R-:W-:Y:S01]  /*48a0*/  FMUL R4, R4, 1.4426950216293334961 ;  /* 0x3fb8aa3b04047820 */ /* 0x000fe20000400000 */
[--C-:B------:R-:W-:Y:S01]  /*48b0*/  FFMA R14, R14, UR73, -R77.reuse ;  /* 0x000000490e0e7c23 */ /* 0x100fe2000800084d */
[----:B------:R-:W-:Y:S01]  /*48c0*/  FMUL R12, R12, 1.4426950216293334961 ;  /* 0x3fb8aa3b0c0c7820 */ /* 0x000fe20000400000 */
[----:B------:R-:W1:Y:S01]  /*48d0*/  MUFU.EX2 R30, R6 ;  /* 0x00000006001e7308 */ /* 0x000e620000000800 */
[----:B------:R-:W-:Y:S01]  /*48e0*/  FMUL R13, R13, 1.4426950216293334961 ;  /* 0x3fb8aa3b0d0d7820 */ /* 0x000fe20000400000 */
[----:B------:R-:W-:Y:S01]  /*48f0*/  FMUL R14, R14, 1.4426950216293334961 ;  /* 0x3fb8aa3b0e0e7820 */ /* 0x000fe20000400000 */
[--C-:B------:R-:W-:Y:S01]  /*4900*/  FFMA R15, R15, UR73, -R77.reuse ;  /* 0x000000490f0f7c23 */ /* 0x100fe2000800084d */
[--C-:B------:R-:W-:Y:S01]  /*4910*/  FFMA R16, R16, UR73, -R77.reuse ;  /* 0x0000004910107c23 */ /* 0x100fe2000800084d */
[--C-:B------:R-:W-:Y:S01]  /*4920*/  FFMA R17, R17, UR73, -R77.reuse ;  /* 0x0000004911117c23 */ /* 0x100fe2000800084d */
[----:B------:R-:W-:Y:S01]  /*4930*/  FFMA R18, R18, UR73, -R77 ;  /* 0x0000004912127c23 */ /* 0x000fe2000800084d */
[----:B------:R-:W-:Y:S01]  /*4940*/  FMUL R15, R15, 1.4426950216293334961 ;  /* 0x3fb8aa3b0f0f7820 */ /* 0x000fe20000400000 */
[----:B------:R-:W2:Y:S01]  /*4950*/  MUFU.EX2 R149, R4 ;  /* 0x0000000400957308 */ /* 0x000ea20000000800 */
[----:B---3--:R-:W-:Y:S01]  /*4960*/  FADD R5, R28, R41 ;  /* 0x000000291c057221 */ /* 0x008fe20000000000 */
[----:B------:R-:W-:Y:S01]  /*4970*/  FMUL R16, R16, 1.4426950216293334961 ;  /* 0x3fb8aa3b10107820 */ /* 0x000fe20000400000 */
[----:B------:R-:W-:Y:S01]  /*4980*/  FMUL R17, R17, 1.4426950216293334961 ;  /* 0x3fb8aa3b11117820 */ /* 0x000fe20000400000 */
[----:B------:R-:W-:Y:S01]  /*4990*/  FMUL R18, R18, 1.4426950216293334961 ;  /* 0x3fb8aa3b12127820 */ /* 0x000fe20000400000 */
[----:B------:R-:W-:-:S03]  /*49a0*/  FFMA R19, R19, UR73, -R77 ;  /* 0x0000004913137c23 */ /* 0x000fc6000800084d */
[----:B------:R3:W4:Y:S01]  /*49b0*/  MUFU.EX2 R32, R7 ;  /* 0x0000000700207308 */ /* 0x0007220000000800 */
[----:B-1----:R-:W-:Y:S01]  /*49c0*/  FADD R5, R30, R5 ;  /* 0x000000051e057221 */ /* 0x002fe20000000000 */
[----:B------:R-:W-:-:S06]  /*49d0*/  FMUL R19, R19, 1.4426950216293334961 ;  /* 0x3fb8aa3b13137820 */ /* 0x000fcc0000400000 */
[----:B------:R-:W1:Y:S01]  /*49e0*/  MUFU.EX2 R34, R8 ;  /* 0x0000000800227308 */ /* 0x000e620000000800 */
[----:B--2---:R2:W-:Y:S01]  /*49f0*/  STSM.16.M88 [R2+0xa000], R149 ;  /* 0x00a0009502007844 */ /* 0x0045e20000000000 */
[----:B---3--:R-:W-:Y:S01]  /*4a00*/  IMAD.WIDE R6, R147, 0x2, R106 ;  /* 0x0000000293067825 */ /* 0x008fe200078e026a */
[----:B------:R-:W-:Y:S03]  /*4a10*/  BAR.SYNC.DEFER_BLOCKING 0x0 ;  /* 0x0000000000007b1d */ /* 0x000fe60000010000 */
[----:B----4-:R-:W-:-:S03]  /*4a20*/  FADD R5, R32, R5 ;  /* 0x0000000520057221 */ /* 0x010fc60000000000 */
[----:B------:R-:W3:Y:S01]  /*4a30*/  MUFU.EX2 R36, R9 ;  /* 0x0000000900247308 */ /* 0x000ee20000000800 */
[----:B-1----:R-:W-:-:S07]  /*4a40*/  FADD R5, R34, R5 ;  /* 0x0000000522057221 */ /* 0x002fce0000000000 */
[----:B------:R-:W1:Y:S08]  /*4a50*/  MUFU.EX2 R38, R10 ;  /* 0x0000000a00267308 */ /* 0x000e700000000800 */
[----:B------:R-:W4:Y:S01]  /*4a60*/  MUFU.EX2 R40, R11 ;  /* 0x0000000b00287308 */ /* 0x000f220000000800 */
[----:B---3--:R-:W-:Y:S01]  /*4a70*/  FADD R5, R36, R5 ;  /* 0x0000000524057221 */ /* 0x008fe20000000000 */
[----:B------:R2:W3:Y:S01]  /*4a80*/  LDSM.16.M88 R146, [R71+UR71+0xa000] ;  /* 0x00a000474792783b */ /* 0x0004e20008000000 */
[----:B------:R-:W5:Y:S05]  /*4a90*/  SYNCS.PHASECHK.TRANS64.TRYWAIT P2, [UR30], R24 ;  /* 0x00000018ff0075a7 */ /* 0x000f6a000804111e */
[----:B------:R-:W0:Y:S01]  /*4aa0*/  MUFU.EX2 R42, R12 ;  /* 0x0000000c002a7308 */ /* 0x000e220000000800 */
[----:B-1----:R-:W-:-:S07]  /*4ab0*/  FADD R5, R38, R5 ;  /* 0x0000000526057221 */ /* 0x002fce0000000000 */
[----:B------:R-:W1:Y:S01]  /*4ac0*/  MUFU.EX2 R43, R13 ;  /* 0x0000000d002b7308 */ /* 0x000e620000000800 */
[----:B----4-:R-:W-:-:S07]  /*4ad0*/  FADD R5, R40, R5 ;  /* 0x0000000528057221 */ /* 0x010fce0000000000 */
[----:B------:R-:W4:Y:S01]  /*4ae0*/  MUFU.EX2 R44, R14 ;  /* 0x0000000e002c7308 */ /* 0x000f220000000800 */
[----:B0-----:R-:W-:-:S07]  /*4af0*/  FADD R5, R42, R5 ;  /* 0x000000052a057221 */ /* 0x001fce0000000000 */
        /* <DEDUP_REMOVED lines=9> */
[----:B----4-:R-:W-:-:S04]  /*4b90*/  FADD R5, R47, R5 ;  /* 0x000000052f057221 */ /* 0x010fc80000000000 */
[----:B0-----:R-:W-:-:S04]  /*4ba0*/  FADD R5, R48, R5 ;  /* 0x0000000530057221 */ /* 0x001fc80000000000 */
[----:B-1----:R-:W-:Y:S01]  /*4bb0*/  FADD R144, R49, R5 ;  /* 0x0000000531907221 */ /* 0x002fe20000000000 */
[----:B------:R-:W-:-:S04]  /*4bc0*/  IMAD.WIDE R4, R147, 0x2, R108 ;  /* 0x0000000293047825 */ /* 0x000fc800078e026c */
[----:B------:R2:W0:Y:S01]  /*4bd0*/  SHFL.BFLY PT, R151, R144, 0x10, 0x1f ;  /* 0x0e001f0090977f89 */ /* 0x00042200000e0000 */
[----:B---3-5:R-:W-:Y:S05]  /*4be0*/  @!P2 BRA `(.L_x_15) ;  /* 0x0000003000f0a947 */ /* 0x028fea0003800000 */
.L_x_24:
[C---:B------:R-:W-:Y:S01]  /*4bf0*/  IMAD.WIDE R10, R147.reuse, 0x2, R102 ;  /* 0x00000002930a7825 */ /* 0x040fe200078e0266 */
[----:B------:R1:W3:Y:S03]  /*4c00*/  LDG.E.U16 R29, desc[UR32][R4.64] ;  /* 0x00000020041d7981 */ /* 0x0002e6000c1e1500 */
[C---:B------:R-:W-:Y:S01]  /*4c10*/  IMAD.WIDE R12, R147.reuse, 0x2, R100 ;  /* 0x00000002930c7825 */ /* 0x040fe200078e0264 */
[----:B------:R4:W5:Y:S03]  /*4c20*/  LDG.E.U16 R35, desc[UR32][R10.64] ;  /* 0x000000200a237981 */ /* 0x000966000c1e1500 */
[C---:B------:R-:W-:Y:S01]  /*4c30*/  IMAD.WIDE R14, R147.reuse, 0x2, R98 ;  /* 0x00000002930e7825 */ /* 0x040fe200078e0262 */
[----:B------:R2:W5:Y:S03]  /*4c40*/  LDG.E.U16 R37, desc[UR32][R12.64] ;  /* 0x000000200c257981 */ /* 0x000566000c1e1500 */
[C---:B------:R-:W-:Y:S01]  /*4c50*/  IMAD.WIDE R16, R147.reuse, 0x2, R96 ;  /* 0x0000000293107825 */ /* 0x040fe200078e0260 */
[----:B------:R0:W5:Y:S03]  /*4c60*/  LDG.E.U16 R39, desc[UR32][R14.64] ;  /* 0x000000200e277981 */ /* 0x000166000c1e1500 */
[C---:B------:R-:W-:Y:S01]  /*4c70*/  IMAD.WIDE R18, R147.reuse, 0x2, R94 ;  /* 0x0000000293127825 */ /* 0x040fe200078e025e */
[----:B------:R-:W5:Y:S03]  /*4c80*/  LDG.E.U16 R31, desc[UR32][R6.64] ;  /* 0x00000020061f7981 */ /* 0x000f66000c1e1500 */
[C---:B------:R-:W-:Y:S01]  /*4c90*/  IMAD.WIDE R8, R147.reuse, 0x2, R104 ;  /* 0x0000000293087825 */ /* 0x040fe200078e0268 */
[----:B------:R-:W5:Y:S03]  /*4ca0*/  LDG.E.U16 R17, desc[UR32][R16.64] ;  /* 0x0000002010117981 */ /* 0x000f66000c1e1500 */
[C---:B-1----:R-:W-:Y:S01]  /*4cb0*/  IMAD.WIDE R4, R147.reuse, 0x2, R92 ;  /* 0x0000000293047825 */ /* 0x042fe200078e025c */
[----:B------:R-:W5:Y:S03]  /*4cc0*/  LDG.E.U16 R33, desc[UR32][R8.64] ;  /* 0x0000002008217981 */ /* 0x000f66000c1e1500 */
[C---:B------:R-:W-:Y:S01]  /*4cd0*/  IMAD.WIDE R20, R147.reuse, 0x2, R90 ;  /* 0x0000000293147825 */ /* 0x040fe200078e025a */
[----:B------:R-:W5:Y:S03]  /*4ce0*/  LDG.E.U16 R19, desc[UR32][R18.64] ;  /* 0x0000002012137981 */ /* 0x000f66000c1e1500 */
[C---:B------:R-:W-:Y:S01]  /*4cf0*/  IMAD.WIDE R22, R147.reuse, 0x2, R88 ;  /* 0x0000000293167825 */ /* 0x040fe200078e0258 */
[----:B------:R1:W5:Y:S03]  /*4d00*/  LDG.E.U16 R153, desc[UR32][R4.64] ;  /* 0x0000002004997981 */ /* 0x000366000c1e1500 */
[C---:B----4-:R-:W-:Y:S01]  /*4d10*/  IMAD.WIDE R10, R147.reuse, 0x2, R86 ;  /* 0x00000002930a7825 */ /* 0x050fe200078e0256 */
[----:B------:R-:W4:Y:S03]  /*4d20*/  LDG.E.U16 R155, desc[UR32][R20.64] ;  /* 0x00000020149b7981 */ /* 0x000f26000c1e1500 */
[C---:B--2---:R-:W-:Y:S01]  /*4d30*/  IMAD.WIDE R12, R147.reuse, 0x2, R84 ;  /* 0x00000002930c7825 */ /* 0x044fe200078e0254 */
[----:B------:R-:W2:Y:S03]  /*4d40*/  LDG.E.U16 R157, desc[UR32][R22.64] ;  /* 0x00000020169d7981 */ /* 0x000ea6000c1e1500 */
[C---:B0-----:R-:W-:Y:S01]  /*4d50*/  IMAD.WIDE R14, R147.reuse, 0x2, R82 ;  /* 0x00000002930e7825 */ /* 0x041fe200078e0252 */
[----:B------:R0:W2:Y:S03]  /*4d60*/  LDG.E.U16 R159, desc[UR32][R10.64] ;  /* 0x000000200a9f7981 */ /* 0x0000a6000c1e1500 */
[C---:B------:R-:W-:Y:S01]  /*4d70*/  IMAD.WIDE R24, R147.reuse, 0x2, R80 ;  /* 0x0000000293187825 */ /* 0x040fe200078e0250 */
[----:B------:R-:W2:Y:S03]  /*4d80*/  LDG.E.U16 R161, desc[UR32][R12.64] ;  /* 0x000000200ca17981 */ /* 0x000ea6000c1e1500 */
[----:B------:R-:W-:Y:S01]  /*4d90*/  IMAD.WIDE R26, R147, 0x2, R78 ;  /* 0x00000002931a7825 */ /* 0x000fe200078e024e */
[----:B------:R-:W2:Y:S04]  /*4da0*/  LDG.E.U16 R163, desc[UR32][R14.64] ;  /* 0x000000200ea37981 */ /* 0x000ea8000c1e1500 */
[----:B------:R-:W2:Y:S04]  /*4db0*/  LDG.E.U16 R165, desc[UR32][R24.64] ;  /* 0x0000002018a57981 */ /* 0x000ea8000c1e1500 */
[----:B------:R-:W2:Y:S01]  /*4dc0*/  LDG.E.U16 R167, desc[UR32][R26.64] ;  /* 0x000000201aa77981 */ /* 0x000ea2000c1e1500 */
[----:B-1----:R-:W-:-:S02]  /*4dd0*/  F2FP.BF16.F32.PACK_AB R4, R41, R28 ;  /* 0x0000001c2904723e */ /* 0x002fc400000010ff */
[----:B------:R-:W-:Y:S02]  /*4de0*/  F2FP.BF16.F32.PACK_AB R5, R32, R30 ;  /* 0x0000001e2005723e */ /* 0x000fe400000010ff */
[----:B------:R-:W-:Y:S02]  /*4df0*/  F2FP.BF16.F32.PACK_AB R6, R36, R34 ;  /* 0x000000222406723e */ /* 0x000fe400000010ff */
[----:B------:R-:W-:Y:S02]  /*4e00*/  F2FP.BF16.F32.PACK_AB R7, R40, R38 ;  /* 0x000000262807723e */ /* 0x000fe400000010ff */
[----:B------:R-:W-:Y:S02]  /*4e10*/  F2FP.BF16.F32.PACK_AB R8, R43, R42 ;  /* 0x0000002a2b08723e */ /* 0x000fe400000010ff */
[----:B------:R-:W-:Y:S02]  /*4e20*/  F2FP.BF16.F32.PACK_AB R9, R45, R44 ;  /* 0x0000002c2d09723e */ /* 0x000fe400000010ff */
[----:B0-----:R-:W-:-:S02]  /*4e30*/  F2FP.BF16.F32.PACK_AB R10, R47, R46 ;  /* 0x0000002e2f0a723e */ /* 0x001fc400000010ff */
[----:B------:R-:W-:-:S04]  /*4e40*/  F2FP.BF16.F32.PACK_AB R11, R49, R48 ;  /* 0x00000030310b723e */ /* 0x000fc800000010ff */
[----:B------:R-:W-:Y:S01]  /*4e50*/  STTM.16dp32bit_t0_t15.x8 tmem[UR25], R4 ;  /* 0x00000004000079ed */ /* 0x000fe20008980019 */
[----:B------:R-:W-:Y:S01]  /*4e60*/  STTM.16dp32bit_t16_t31.x8 tmem[UR25+0x8], R4 ;  /* 0x00000804000079ed */ /* 0x000fe200089a0019 */
[----:B------:R-:W-:Y:S01]  /*4e70*/  ULEA UR30, UR9, UR71, 0x3 ;  /* 0x00000047091e7291 */ /* 0x000fe2000f8e18ff */
[----:B------:R-:W-:Y:S01]  /*4e80*/  FADD R144, R144, R151 ;  /* 0x0000009790907221 */ /* 0x000fe20000000000 */
[----:B------:R-:W-:Y:S02]  /*4e90*/  UMOV UR17, UR74 ;  /* 0x0000004a00117c82 */ /* 0x000fe40008000000 */
[----:B------:R-:W-:Y:S01]  /*4ea0*/  UIADD3 UR30, UPT, UPT, UR30, 0xe000, URZ ;  /* 0x0000e0001e1e7890 */ /* 0x000fe2000fffe0ff */
[----:B---3--:R-:W-:Y:S04]  /*4eb0*/  STS.U16 [R76+UR71+0xc000], R29 ;  /* 0x00c0001d4c007988 */ /* 0x008fe80008000447 */
[----:B-----5:R-:W-:Y:S04]  /*4ec0*/  STS.U16 [R76+UR71+0xc600], R35 ;  /* 0x00c600234c007988 */ /* 0x020fe80008000447 */
[----:B------:R-:W-:Y:S04]  /*4ed0*/  STS.U16 [R76+UR71+0xc800], R37 ;  /* 0x00c800254c007988 */ /* 0x000fe80008000447 */
[----:B------:R-:W-:Y:S04]  /*4ee0*/  STS.U16 [R76+UR71+0xca00], R39 ;  /* 0x00ca00274c007988 */ /* 0x000fe80008000447 */
[----:B------:R-:W-:Y:S04]  /*4ef0*/  STS.U16 [R76+UR71+0xc200], R31 ;  /* 0x00c2001f4c007988 */ /* 0x000fe80008000447 */
[----:B------:R-:W-:Y:S04]  /*4f00*/  STS.U16 [R76+UR71+0xcc00], R17 ;  /* 0x00cc00114c007988 */ /* 0x000fe80008000447 */
[----:B------:R-:W-:Y:S04]  /*4f10*/  STS.U16 [R76+UR71+0xc400], R33 ;  /* 0x00c400214c007988 */ /* 0x000fe80008000447 */
[----:B------:R0:W-:Y:S04]  /*4f20*/  STS.U16 [R76+UR71+0xce00], R19 ;  /* 0x00ce00134c007988 */ /* 0x0001e80008000447 */
[----:B------:R1:W-:Y:S04]  /*4f30*/  STS.U16 [R76+UR71+0xd000], R153 ;  /* 0x00d000994c007988 */ /* 0x0003e80008000447 */
[----:B----4-:R1:W-:Y:S04]  /*4f40*/  STS.U16 [R76+UR71+0xd200], R155 ;  /* 0x00d2009b4c007988 */ /* 0x0103e80008000447 */
[----:B--2---:R1:W-:Y:S04]  /*4f50*/  STS.U16 [R76+UR71+0xd400], R157 ;  /* 0x00d4009d4c007988 */ /* 0x0043e80008000447 */
[----:B------:R1:W-:Y:S04]  /*4f60*/  STS.U16 [R76+UR71+0xd600], R159 ;  /* 0x00d6009f4c007988 */ /* 0x0003e80008000447 */
[----:B------:R1:W-:Y:S04]  /*4f70*/  STS.U16 [R76+UR71+0xd800], R161 ;  /* 0x00d800a14c007988 */ /* 0x0003e80008000447 */
[----:B------:R1:W-:Y:S04]  /*4f80*/  STS.U16 [R76+UR71+0xda00], R163 ;  /* 0x00da00a34c007988 */ /* 0x0003e80008000447 */
[----:B------:R1:W-:Y:S04]  /*4f90*/  STS.U16 [R76+UR71+0xdc00], R165 ;  /* 0x00dc00a54c007988 */ /* 0x0003e80008000447 */
[----:B------:R1:W-:Y:S01]  /*4fa0*/  STS.U16 [R76+UR71+0xde00], R167 ;  /* 0x00de00a74c007988 */ /* 0x0003e20008000447 */
[----:B------:R-:W2:Y:S02]  /*4fb0*/  FENCE.VIEW.ASYNC.T ;  /* 0x00000000000073c6 */ /* 0x000ea40000000200 */
[----:B--2---:R-:W-:Y:S06]  /*4fc0*/  BAR.SYNC.DEFER_BLOCKING 0x0 ;  /* 0x0000000000007b1d */ /* 0x004fec0000010000 */
[----:B0-----:R-:W0:Y:S01]  /*4fd0*/  LDTM.x64 R4, tmem[UR31] ;  /* 0x0000001f000479ee */ /* 0x001e220008340000 */
[----:B------:R-:W-:Y:S01]  /*4fe0*/  NOP ;  /* 0x0000000000007918 */ /* 0x000fe20000000000 */
        /* <DEDUP_REMOVED lines=64> */
[----:B------:R1:W-:Y:S01]  /*53f0*/  STTM.x64 tmem[UR31], R4 ;  /* 0x00000004000079ed */ /* 0x0003e2000834001f */
[----:B------:R-:W0:Y:S02]  /*5400*/  FENCE.VIEW.ASYNC.T ;  /* 0x00000000000073c6 */ /* 0x000e240000000200 */
[----:B0-----:R-:W-:Y:S06]  /*5410*/  BAR.SYNC.DEFER_BLOCKING 0x0 ;  /* 0x0000000000007b1d */ /* 0x001fec0000010000 */
[----:B------:R0:W-:Y:S06]  /*5420*/  MEMBAR.ALL.CTA ;  /* 0x0000000000007992 */ /* 0x0001ec0000008000 */
[----:B0-----:R-:W0:Y:S02]  /*5430*/  FENCE.VIEW.ASYNC.S ;  /* 0x00000000000073c6 */ /* 0x001e240000000000 */
[----:B0-----:R-:W-:Y:S06]  /*5440*/  BAR.SYNC.DEFER_BLOCKING 0x0 ;  /* 0x0000000000007b1d */ /* 0x001fec0000010000 */
[----:B------:R-:W-:Y:S05]  /*5450*/  BRA.U UP2, `(.L_x_16) ;  /* 0x0000000102387547 */ /* 0x000fea000b800000 */
[----:B------:R-:W-:Y:S01]  /*5460*/  UIADD3 UR19, UPT, UPT, UR70, 0xa8, URZ ;  /* 0x000000a846137890 */ /* 0x000fe2000fffe0ff */
[----:B------:R-:W-:Y:S01]  /*5470*/  UMOV UR20, UR4 ;  /* 0x0000000400147c82 */ /* 0x000fe20008000000 */
[----:B------:R-:W-:Y:S01]  /*5480*/  UMOV UR21, 0x80004020 ;  /* 0x8000402000157882 */ /* 0x000fe20000000000 */
[----:B------:R-:W-:Y:S01]  /*5490*/  UMOV UR22, 0x0 ;  /* 0x0000000000167882 */ /* 0x000fe20000000000 */
[----:B------:R-:W-:Y:S01]  /*54a0*/  UMOV UR23, 0x8200490 ;  /* 0x0820049000177882 */ /* 0x000fe20000000000 */
[----:B------:R-:W-:Y:S01]  /*54b0*/  UMOV UR6, UR30 ;  /* 0x0000001e00067c82 */ /* 0x000fe20008000000 */
[----:B------:R-:W-:Y:S01]  /*54c0*/  UMOV UR7, URZ ;  /* 0x000000ff00077c82 */ /* 0x000fe20008000000 */
[----:B------:R-:W-:Y:S01]  /*54d0*/  UMOV UR58, 0x0 ;  /* 0x00000000003a7882 */ /* 0x000fe20000000000 */
[----:B------:R-:W-:Y:S01]  /*54e0*/  UMOV UR59, 0x8200490 ;  /* 0x08200490003b7882 */ /* 0x000fe20000000000 */
[----:B------:R0:W-:Y:S01]  /*54f0*/  UTCHMMA tmem[UR27], gdesc[UR20], tmem[UR70], tmem[UR22], idesc[UR23], UPT ;  /* 0x00ff16141b0079ea */ /* 0x0001e2000b800046 */
[----:B------:R-:W-:Y:S01]  /*5500*/  UMOV UR6, UR6 ;  /* 0x0000000600067c82 */ /* 0x000fe20008000000 */
[----:B------:R0:W-:Y:S01]  /*5510*/  UTCHMMA tmem[UR19], gdesc[UR14], tmem[UR70], tmem[UR58], idesc[UR59], UPT ;  /* 0x00ff3a0e130079ea */ /* 0x0001e2000b800046 */
[----:B------:R0:W-:Y:S01]  /*5520*/  UTCBAR [UR6], URZ ;  /* 0x000000ff060073e9 */ /* 0x0001e200080000ff */
[----:B------:R-:W-:-:S02]  /*5530*/  NOP ;  /* 0x0000000000007918 */ /* 0x000fc40000000000 */
.L_x_16:
[----:B------:R-:W-:Y:S01]  /*5540*/  UIADD3 UR9, UPT, UPT, UR9, 0x1, URZ ;  /* 0x0000000109097890 */ /* 0x000fe2000fffe0ff */
[----:B------:R-:W-:Y:S01]  /*5550*/  FFMA R142, R149, R142, R144 ;  /* 0x0000008e958e7223 */ /* 0x000fe20000000090 */
[----:B------:R-:W-:Y:S01]  /*5560*/  UIADD3 UR8, UPT, UPT, UR8, 0x20, URZ ;  /* 0x0000002008087890 */ /* 0x000fe2000fffe0ff */
[----:B------:R-:W-:Y:S01]  /*5570*/  VIADD R147, R147, UR24 ;  /* 0x0000001893937c36 */ /* 0x000fe20008000000 */
[----:B------:R-:W-:Y:S01]  /*5580*/  UISETP.GT.AND UP1, UPT, UR9, 0x1, UPT ;  /* 0x000000010900788c */ /* 0x000fe2000bf24270 */
[----:B------:R-:W-:Y:S01]  /*5590*/  IADD3 R145, PT, PT, R143, R145, RZ ;  /* 0x000000918f917210 */ /* 0x000fe20007ffe0ff */
[----:B-1----:R-:W-:Y:S01]  /*55a0*/  IMAD.U32 R24, RZ, RZ, UR17 ;  /* 0x00000011ff187e24 */ /* 0x002fe2000f8e00ff */
[----:B------:R-:W-:Y:S01]  /*55b0*/  MOV R26, R77 ;  /* 0x0000004d001a7202 */ /* 0x000fe20000000f00 */
[----:B------:R-:W-:Y:S02]  /*55c0*/  USEL UR74, URZ, 0x1, !UP1 ;  /* 0x00000001ff4a7887 */ /* 0x000fe4000c800000 */
[----:B------:R-:W-:-:S02]  /*55d0*/  USEL UR9, UR9, URZ, !UP1 ;  /* 0x000000ff09097287 */ /* 0x000fc4000c800000 */
[----:B------:R-:W-:Y:S02]  /*55e0*/  UISETP.GE.AND UP1, UPT, UR8, UR26, UPT ;  /* 0x0000001a0800728c */ /* 0x000fe4000bf26270 */
[----:B------:R-:W-:-:S07]  /*55f0*/  ULOP3.LUT UR74, UR17, UR74, URZ, 0x3c, !UPT ;  /* 0x0000004a114a7292 */ /* 0x000fce000f8e3cff */
[----:B------:R-:W-:Y:S05]  /*5600*/  BRA.U !UP1, `(.L_x_17) ;  /* 0xffffffe909607547 */ /* 0x000fea000b83ffff */
.L_x_12:
[----:B------:R-:W2:Y:S01]  /*5610*/  LDCU UR4, c[0x0][0x3f0] ;  /* 0x00007e00ff0477ac */ /* 0x000ea20008000800 */
[----:B------:R-:W-:Y:S01]  /*5620*/  FSETP.GEU.AND P3, PT, R142, 1.175494350822287508e-38, PT ;  /* 0x008000008e00780b */ /* 0x000fe20003f6e000 */
[----:B--2---:R-:W-:-:S09]  /*5630*/  UISETP.GE.AND UP0, UPT, UR4, 0x1, UPT ;  /* 0x000000010400788c */ /* 0x004fd2000bf06270 */
[----:B------:R-:W-:Y:S05]  /*5640*/  BRA.U !UP0, `(.L_x_18) ;  /* 0x0000000108107547 */ /* 0x000fea000b800000 */
[----:B------:R-:W-:-:S06]  /*5650*/  USHF.L.U32 UR17, UR17, 0x1f, URZ ;  /* 0x0000001f11117899 */ /* 0x000fcc00080006ff */
[----:B-1----:R-:W-:-:S04]  /*5660*/  IMAD.U32 R4, RZ, RZ, UR17 ;  /* 0x00000011ff047e24 */ /* 0x002fc8000f8e00ff */
[----:B------:R-:W1:Y:S02]  /*5670*/  SYNCS.PHASECHK.TRANS64.TRYWAIT P2, [UR30], R4 ;  /* 0x00000004ff0075a7 */ /* 0x000e64000804111e */
[----:B-1----:R-:W-:Y:S05]  /*5680*/  @!P2 BRA `(.L_x_19) ;  /* 0x000000280054a947 */ /* 0x002fea0003800000 */
.L_x_18:
[----:B------:R-:W-:Y:S01]  /*5690*/  BAR.SYNC.DEFER_BLOCKING 0x0 ;  /* 0x0000000000007b1d */ /* 0x000fe20000010000 */
[----:B-1----:R-:W-:Y:S01]  /*56a0*/  HFMA2 R6, -RZ, RZ, 1.443359375, -0.2030029296875 ;  /* 0x3dc6b27fff067431 */ /* 0x002fe200000001ff */
[----:B------:R-:W-:Y:S02]  /*56b0*/  FSEL R73, RZ, -23, P3 ;  /* 0xc1b80000ff497808 */ /* 0x000fe40001800000 */
[----:B------:R-:W-:Y:S02]  /*56c0*/  LOP3.LUT R0, R0, 0x80, RZ, 0xc0, !PT ;  /* 0x0000008000007812 */ /* 0x000fe400078ec0ff */
[----:B------:R-:W1:Y:S02]  /*56d0*/  LDCU.64 UR4, c[0x0][0x3e0] ;  /* 0x00007c00ff0477ac */ /* 0x000e640008000a00 */
[----:B------:R-:W-:-:S05]  /*56e0*/  LEA R0, R0, UR71, 0x5 ;  /* 0x0000004700007c11 */ /* 0x000fca000f8e28ff */
[----:B------:R-:W-:Y:S02]  /*56f0*/  IMAD R88, R69, 0x10, R0 ;  /* 0x0000001045587824 */ /* 0x000fe400078e0200 */
[----:B------:R-:W2:Y:S01]  /*5700*/  LDC R69, c[0x0][0x3e8] ;  /* 0x0000fa00ff457b82 */ /* 0x000ea20000000800 */
[----:B------:R-:W3:Y:S07]  /*5710*/  @!P1 SYNCS.CCTL.IV [UR71+0xe000] ;  /* 0x00e00000ff0099b1 */ /* 0x000eee0008000047 */
[----:B---3--:R-:W-:Y:S01]  /*5720*/  BAR.SYNC.DEFER_BLOCKING 0x0 ;  /* 0x0000000000007b1d */ /* 0x008fe20000010000 */
[----:B-1----:R-:W-:-:S04]  /*5730*/  UIMAD UR4, UR72, UR4, URZ ;  /* 0x00000004480472a4 */ /* 0x002fc8000f8e02ff */
[----:B0-----:R-:W-:Y:S01]  /*5740*/  USHF.L.U32 UR6, UR4, 0x1, URZ ;  /* 0x0000000104067899 */ /* 0x001fe200080006ff */
[----:B--2---:R-:W-:Y:S01]  /*5750*/  IMAD R68, R68, R69, RZ ;  /* 0x0000004544447224 */ /* 0x004fe200078e02ff */
[----:B------:R-:W0:Y:S02]  /*5760*/  @!P1 SYNCS.CCTL.IV [UR71+0xe008] ;  /* 0x00e00800ff0099b1 */ /* 0x000e240008000047 */
[----:B0-----:R0:W-:Y:S01]  /*5770*/  STSM.16.M88 [R2], R142 ;  /* 0x0000008e02007844 */ /* 0x0011e20000000000 */
[----:B------:R-:W-:Y:S01]  /*5780*/  BAR.SYNC.DEFER_BLOCKING 0x0 ;  /* 0x0000000000007b1d */ /* 0x000fe20000010000 */
[----:B0-----:R-:W-:-:S05]  /*5790*/  @!P3 FMUL R142, R142, 8388608 ;  /* 0x4b0000008e8eb820 */ /* 0x001fca0000400000 */
[C---:B------:R-:W-:Y:S02]  /*57a0*/  IADD3 R4, PT, PT, R142.reuse, -0x3f3504f3, RZ ;  /* 0xc0cafb0d8e047810 */ /* 0x040fe40007ffe0ff */
[----:B------:R-:W-:Y:S02]  /*57b0*/  ISETP.GE.U32.AND P2, PT, R142, 0x7f800000, PT ;  /* 0x7f8000008e00780c */ /* 0x000fe40003f46070 */
[----:B------:R-:W-:-:S05]  /*57c0*/  LOP3.LUT R74, R4, 0xff800000, RZ, 0xc0, !PT ;  /* 0xff800000044a7812 */ /* 0x000fca00078ec0ff */
[----:B------:R-:W-:Y:S01]  /*57d0*/  IMAD.IADD R4, R142, 0x1, -R74 ;  /* 0x000000018e047824 */ /* 0x000fe200078e0a4a */
[----:B------:R-:W-:Y:S01]  /*57e0*/  I2FP.F32.S32 R74, R74 ;  /* 0x0000004a004a7245 */ /* 0x000fe20000201400 */
[----:B------:R-:W0:Y:S02]  /*57f0*/  LDSM.16.M88 R72, [R71+UR71] ;  /* 0x000000474748783b */ /* 0x000e240008000000 */
[----:B------:R-:W-:Y:S02]  /*5800*/  FADD R75, R4, -1 ;  /* 0xbf800000044b7421 */ /* 0x000fe40000000000 */
[----:B------:R-:W-:Y:S01]  /*5810*/  FFMA.FTZ R73, R74, 1.1920928955078125e-07, R73 ;  /* 0x340000004a497823 */ /* 0x000fe20000010049 */
[----:B------:R-:W-:Y:S01]  /*5820*/  @P2 MOV R97, 0x7f800000 ;  /* 0x7f80000000612802 */ /* 0x000fe20000000f00 */
[----:B------:R-:W-:-:S04]  /*5830*/  FFMA.FTZ R4, R75, R6, -0.16845393180847167969 ;  /* 0xbe2c7f304b047423 */ /* 0x000fc80000010006 */
[----:B------:R-:W-:-:S04]  /*5840*/  FFMA.FTZ R4, R75, R4, 0.1716887056827545166 ;  /* 0x3e2fcf2a4b047423 */ /* 0x000fc80000010004 */
[----:B------:R-:W-:-:S04]  /*5850*/  FFMA.FTZ R4, R75, R4, -0.17900948226451873779 ;  /* 0xbe374e434b047423 */ /* 0x000fc80000010004 */
[----:B------:R-:W-:-:S04]  /*5860*/  FFMA.FTZ R4, R75, R4, 0.20512372255325317383 ;  /* 0x3e520bf44b047423 */ /* 0x000fc80000010004 */
[----:B------:R-:W-:-:S04]  /*5870*/  FFMA.FTZ R4, R75, R4, -0.24046532809734344482 ;  /* 0xbe763c8b4b047423 */ /* 0x000fc80000010004 */
[----:B------:R-:W-:-:S04]  /*5880*/  FFMA.FTZ R4, R75, R4, 0.28857114911079406738 ;  /* 0x3e93bf994b047423 */ /* 0x000fc80000010004 */
[----:B------:R-:W-:-:S04]  /*5890*/  FFMA.FTZ R4, R75, R4, -0.36067417263984680176 ;  /* 0xbeb8aa494b047423 */ /* 0x000fc80000010004 */
[C---:B------:R-:W-:Y:S02]  /*58a0*/  FFMA.FTZ R76, R75.reuse, R4, 0.48089820146560668945 ;  /* 0x3ef6384a4b4c7423 */ /* 0x040fe40000010004 */
[----:B------:R-:W1:Y:S01]  /*58b0*/  LDTM.x64 R4, tmem[UR31] ;  /* 0x0000001f000479ee */ /* 0x000e620008340000 */
[----:B------:R-:W-:Y:S01]  /*58c0*/  NOP ;  /* 0x0000000000007918 */ /* 0x000fe20000000000 */
[C---:B------:R-:W-:Y:S01]  /*58d0*/  FFMA.FTZ R76, R75.reuse, R76, -0.72134751081466674805 ;  /* 0xbf38aa3b4b4c7423 */ /* 0x040fe2000001004c */
[----:B-1----:R-:W-:Y:S01]  /*58e0*/  BAR.SYNC.DEFER_BLOCKING 0x0 ;  /* 0x0000000000007b1d */ /* 0x002fe20000010000 */
[C---:B0-----:R-:W-:Y:S02]  /*58f0*/  FSETP.GT.AND P1, PT, |R72|.reuse, 8.50705917302346158658e+37, PT ;  /* 0x7e8000004800780b */ /* 0x041fe40003f24200 */
[----:B------:R-:W-:Y:S01]  /*5900*/  FMUL R76, R75, R76 ;  /* 0x0000004c4b4c7220 */ /* 0x000fe20000400000 */
[----:B------:R-:W-:-:S03]  /*5910*/  FSETP.GEU.AND P3, PT, |R72|, 1.175494350822287508e-38, PT ;  /* 0x008000004800780b */ /* 0x000fc60003f6e200 */
[----:B------:R-:W-:-:S04]  /*5920*/  FMUL R76, R75, R76 ;  /* 0x0000004c4b4c7220 */ /* 0x000fc80000400000 */
[----:B------:R-:W-:-:S03]  /*5930*/  FFMA.FTZ R76, R75, 1.4426950216293334961, R76 ;  /* 0x3fb8aa3b4b4c7823 */ /* 0x000fc6000001004c */
[----:B------:R-:W-:Y:S01]  /*5940*/  @P1 FMUL R72, R72, 0.25 ;  /* 0x3e80000048481820 */ /* 0x000fe20000400000 */
[----:B------:R-:W-:Y:S01]  /*5950*/  FADD R73, R73, R76 ;  /* 0x0000004c49497221 */ /* 0x000fe20000000000 */
[----:B------:R-:W-:Y:S02]  /*5960*/  @P2 FFMA.FTZ R73, R142, R97, +INF ;  /* 0x7f8000008e492423 */ /* 0x000fe40000010061 */
[----:B------:R-:W-:Y:S01]  /*5970*/  @!P3 FMUL R72, R72, 16777216 ;  /* 0x4b8000004848b820 */ /* 0x000fe20000400000 */
[----:B------:R-:W-:Y:S01]  /*5980*/  @P1 FMUL R7, R7, 0.25 ;  /* 0x3e80000007071820 */ /* 0x000fe20000400000 */
[----:B------:R-:W-:Y:S01]  /*5990*/  @P1 FMUL R10, R10, 0.25 ;  /* 0x3e8000000a0a1820 */ /* 0x000fe20000400000 */
[----:B------:R-:W-:Y:S01]  /*59a0*/  @P1 FMUL R11, R11, 0.25 ;  /* 0x3e8000000b0b1820 */ /* 0x000fe20000400000 */
[----:B------:R-:W-:Y:S02]  /*59b0*/  @P1 FMUL R5, R5, 0.25 ;  /* 0x3e80000005051820 */ /* 0x000fe40000400000 */
[----:B------:R-:W0:Y:S01]  /*59c0*/  MUFU.RCP R72, R72 ;  /* 0x0000004800487308 */ /* 0x000e220000001000 */
[----:B------:R-:W-:Y:S01]  /*59d0*/  @P1 FMUL R6, R6, 0.25 ;  /* 0x3e80000006061820 */ /* 0x000fe20000400000 */
[----:B------:R-:W-:Y:S01]  /*59e0*/  @P1 FMUL R14, R14, 0.25 ;  /* 0x3e8000000e0e1820 */ /* 0x000fe20000400000 */
[----:B------:R-:W-:Y:S01]  /*59f0*/  @P1 FMUL R8, R8, 0.25 ;  /* 0x3e80000008081820 */ /* 0x000fe20000400000 */
[----:B------:R-:W-:Y:S01]  /*5a00*/  @P1 FMUL R15, R15, 0.25 ;  /* 0x3e8000000f0f1820 */ /* 0x000fe20000400000 */
[----:B------:R-:W-:Y:S01]  /*5a10*/  @!P3 FMUL R7, R7, 16777216 ;  /* 0x4b8000000707b820 */ /* 0x000fe20000400000 */
[----:B------:R-:W-:Y:S01]  /*5a20*/  @P1 FMUL R9, R9, 0.25 ;  /* 0x3e80000009091820 */ /* 0x000fe20000400000 */
[----:B------:R-:W-:Y:S01]  /*5a30*/  @P1 FMUL R12, R12, 0.25 ;  /* 0x3e8000000c0c1820 */ /* 0x000fe20000400000 */
[----:B------:R-:W-:Y:S01]  /*5a40*/  @P1 FMUL R18, R18, 0.25 ;  /* 0x3e80000012121820 */ /* 0x000fe20000400000 */
[----:B------:R-:W-:Y:S01]  /*5a50*/  @!P3 FMUL R10, R10, 16777216 ;  /* 0x4b8000000a0ab820 */ /* 0x000fe20000400000 */
[----:B------:R-:W-:Y:S01]  /*5a60*/  @P1 FMUL R4, R4, 0.25 ;  /* 0x3e80000004041820 */ /* 0x000fe20000400000 */
[----:B------:R-:W-:Y:S01]  /*5a70*/  @P1 FMUL R13, R13, 0.25 ;  /* 0x3e8000000d0d1820 */ /* 0x000fe20000400000 */
[----:B------:R-:W-:Y:S01]  /*5a80*/  @P1 FMUL R16, R16, 0.25 ;  /* 0x3e80000010101820 */ /* 0x000fe20000400000 */
[----:B------:R-:W-:Y:S01]  /*5a90*/  @P1 FMUL R17, R17, 0.25 ;  /* 0x3e80000011111820 */ /* 0x000fe20000400000 */
[----:B------:R-:W-:Y:S01]  /*5aa0*/  @P1 FMUL R19, R19, 0.25 ;  /* 0x3e80000013131820 */ /* 0x000fe20000400000 */
[----:B------:R-:W-:Y:S01]  /*5ab0*/  @!P3 FMUL R11, R11, 16777216 ;  /* 0x4b8000000b0bb820 */ /* 0x000fe20000400000 */
[----:B------:R-:W-:Y:S01]  /*5ac0*/  @!P3 FMUL R5, R5, 16777216 ;  /* 0x4b8000000505b820 */ /* 0x000fe20000400000 */
[----:B------:R-:W-:Y:S01]  /*5ad0*/  @!P3 FMUL R6, R6, 16777216 ;  /* 0x4b8000000606b820 */ /* 0x000fe20000400000 */
[----:B------:R-:W-:Y:S01]  /*5ae0*/  @!P3 FMUL R14, R14, 16777216 ;  /* 0x4b8000000e0eb820 */ /* 0x000fe20000400000 */
[----:B------:R-:W-:Y:S01]  /*5af0*/  @!P3 FMUL R8, R8, 16777216 ;  /* 0x4b8000000808b820 */ /* 0x000fe20000400000 */
[----:B------:R-:W-:Y:S01]  /*5b00*/  @!P3 FMUL R15, R15, 16777216 ;  /* 0x4b8000000f0fb820 */ /* 0x000fe20000400000 */
[----:B0-----:R-:W-:Y:S01]  /*5b10*/  FMUL R0, R72, R7 ;  /* 0x0000000748007220 */ /* 0x001fe20000400000 */
[----:B------:R-:W-:Y:S01]  /*5b20*/  @!P3 FMUL R9, R9, 16777216 ;  /* 0x4b8000000909b820 */ /* 0x000fe20000400000 */
[----:B------:R-:W-:Y:S01]  /*5b30*/  @!P3 FMUL R12, R12, 16777216 ;  /* 0x4b8000000c0cb820 */ /* 0x000fe20000400000 */
[----:B------:R-:W-:Y:S01]  /*5b40*/  @!P3 FMUL R18, R18, 16777216 ;  /* 0x4b8000001212b820 */ /* 0x000fe20000400000 */
[----:B------:R-:W-:Y:S01]  /*5b50*/  FMUL R7, R72, R10 ;  /* 0x0000000a48077220 */ /* 0x000fe20000400000 */
[----:B------:R-:W-:Y:S01]  /*5b60*/  @!P3 FMUL R4, R4, 16777216 ;  /* 0x4b8000000404b820 */ /* 0x000fe20000400000 */
[----:B------:R-:W-:Y:S01]  /*5b70*/  @!P3 FMUL R13, R13, 16777216 ;  /* 0x4b8000000d0db820 */ /* 0x000fe20000400000 */
[----:B------:R-:W-:Y:S01]  /*5b80*/  @!P3 FMUL R16, R16, 16777216 ;  /* 0x4b8000001010b820 */ /* 0x000fe20000400000 */
[----:B------:R-:W-:Y:S01]  /*5b90*/  @!P3 FMUL R17, R17, 16777216 ;  /* 0x4b8000001111b820 */ /* 0x000fe20000400000 */
[----:B------:R-:W-:Y:S01]  /*5ba0*/  @!P3 FMUL R19, R19, 16777216 ;  /* 0x4b8000001313b820 */ /* 0x000fe20000400000 */
        /* <DEDUP_REMOVED lines=13> */
[----:B------:R-:W-:Y:S01]  /*5c80*/  FMUL R18, R72, R19 ;  /* 0x0000001348127220 */ /* 0x000fe20000400000 */
[----:B------:R-:W-:Y:S01]  /*5c90*/  F2FP.BF16.F32.PACK_AB R8, R0, R5 ;  /* 0x000000050008723e */ /* 0x000fe200000010ff */
[----:B------:R-:W-:Y:S01]  /*5ca0*/  @P1 FMUL R20, R20, 0.25 ;  /* 0x3e80000014141820 */ /* 0x000fe20000400000 */
        /* <DEDUP_REMOVED lines=14> */
[----:B------:R-:W-:Y:S01]  /*5d90*/  @P1 FMUL R28, R28, 0.25 ;  /* 0x3e8000001c1c1820 */ /* 0x000fe20000400000 */
[----:B------:R-:W-:Y:S01]  /*5da0*/  STS.128 [R88], R4 ;  /* 0x0000000458007388 */ /* 0x000fe20000000c00 */
[----:B------:R-:W-:Y:S01]  /*5db0*/  @P1 FMUL R29, R29, 0.25 ;  /* 0x3e8000001d1d1820 */ /* 0x000fe20000400000 */
[----:B------:R-:W-:Y:S01]  /*5dc0*/  @P1 FMUL R30, R30, 0.25 ;  /* 0x3e8000001e1e1820 */ /* 0x000fe20000400000 */
[----:B------:R-:W-:Y:S01]  /*5dd0*/  @P1 FMUL R31, R31, 0.25 ;  /* 0x3e8000001f1f1820 */ /* 0x000fe20000400000 */
[----:B------:R-:W-:Y:S01]  /*5de0*/  STS.128 [R88+0x800], R8 ;  /* 0x0008000858007388 */ /* 0x000fe20000000c00 */
[----:B------:R-:W-:Y:S01]  /*5df0*/  @P1 FMUL R32, R32, 0.25 ;  /* 0x3e80000020201820 */ /* 0x000fe20000400000 */
        /* <DEDUP_REMOVED lines=35> */
[----:B------:R-:W-:Y:S01]  /*6030*/  FSETP.NEU.AND P1, PT, R142, RZ, PT ;  /* 0x000000ff8e00720b */ /* 0x000fe20003f2d000 */
[----:B------:R-:W-:Y:S01]  /*6040*/  @!P3 FMUL R22, R22, 16777216 ;  /* 0x4b8000001616b820 */ /* 0x000fe20000400000 */
[----:B------:R-:W-:Y:S01]  /*6050*/  @!P3 FMUL R23, R23, 16777216 ;  /* 0x4b8000001717b820 */ /* 0x000fe20000400000 */
[----:B------:R-:W-:Y:S01]  /*6060*/  @!P3 FMUL R20, R20, 16777216 ;  /* 0x4b8000001414b820 */ /* 0x000fe20000400000 */
[----:B------:R-:W-:Y:S01]  /*6070*/  FSEL R0, R73, -INF , P1 ;  /* 0xff80000049007808 */ /* 0x000fe20000800000 */
[----:B------:R-:W-:Y:S01]  /*6080*/  @!P3 FMUL R26, R26, 16777216 ;  /* 0x4b8000001a1ab820 */ /* 0x000fe20000400000 */
[----:B------:R-:W-:Y:S01]  /*6090*/  @!P3 FMUL R30, R30, 16777216 ;  /* 0x4b8000001e1eb820 */ /* 0x000fe20000400000 */
[----:B------:R-:W-:Y:S01]  /*60a0*/  @!P3 FMUL R21, R21, 16777216 ;  /* 0x4b8000001515b820 */ /* 0x000fe20000400000 */
[----:B------:R-:W-:Y:S01]  /*60b0*/  @!P3 FMUL R24, R24, 16777216 ;  /* 0x4b8000001818b820 */ /* 0x000fe20000400000 */
[----:B------:R-:W-:Y:S01]  /*60c0*/  FFMA R77, R0, 0.69314718246459960938, R77 ;  /* 0x3f317218004d7823 */ /* 0x000fe2000000004d */
[----:B------:R-:W-:Y:S01]  /*60d0*/  BAR.SYNC.DEFER_BLOCKING 0x0 ;  /* 0x0000000000007b1d */ /* 0x000fe20000010000 */
[----:B------:R-:W-:Y:S01]  /*60e0*/  LEA R0, R70, UR71, 0x4 ;  /* 0x0000004746007c11 */ /* 0x000fe2000f8e20ff */
[----:B------:R-:W-:Y:S01]  /*60f0*/  @!P3 FMUL R27, R27, 16777216 ;  /* 0x4b8000001b1bb820 */ /* 0x000fe20000400000 */
        /* <DEDUP_REMOVED lines=21> */
[----:B------:R-:W0:Y:S01]  /*6250*/  LDS.128 R8, [R0] ;  /* 0x0000000000087984 */ /* 0x000e220000000c00 */
[C---:B------:R-:W-:Y:S01]  /*6260*/  FMUL R74, R72.reuse, R33 ;  /* 0x00000021484a7220 */ /* 0x040fe20000400000 */
[C---:B------:R-:W-:Y:S01]  /*6270*/  FMUL R34, R72.reuse, R34 ;  /* 0x0000002248227220 */ /* 0x040fe20000400000 */
[----:B------:R-:W-:Y:S01]  /*6280*/  FMUL R81, R72, R35 ;  /* 0x0000002348517220 */ /* 0x000fe20000400000 */
[----:B------:R-:W-:Y:S01]  /*6290*/  LDS.128 R4, [R0+0x1000] ;  /* 0x0010000000047984 */ /* 0x000fe20000000c00 */
[----:B------:R-:W-:Y:S01]  /*62a0*/  F2FP.BF16.F32.PACK_AB R12, R19, R20 ;  /* 0x00000014130c723e */ /* 0x000fe200000010ff */
[----:B------:R-:W-:Y:S01]  /*62b0*/  IMAD R29, R69, 0x2, R68 ;  /* 0x00000002451d7824 */ /* 0x000fe200078e0244 */
[----:B------:R-:W-:Y:S01]  /*62c0*/  F2FP.BF16.F32.PACK_AB R20, R22, R21 ;  /* 0x000000151614723e */ /* 0x000fe200000010ff */
[----:B------:R-:W-:Y:S01]  /*62d0*/  BAR.SYNC.DEFER_BLOCKING 0x0 ;  /* 0x0000000000007b1d */ /* 0x000fe20000010000 */
[----:B------:R-:W-:Y:S01]  /*62e0*/  F2FP.BF16.F32.PACK_AB R13, R23, R24 ;  /* 0x00000018170d723e */ /* 0x000fe200000010ff */
[----:B------:R-:W-:Y:S01]  /*62f0*/  @!P3 FMUL R38, R38, 16777216 ;  /* 0x4b8000002626b820 */ /* 0x000fe20000400000 */
[----:B------:R-:W-:Y:S01]  /*6300*/  F2FP.BF16.F32.PACK_AB R21, R26, R25 ;  /* 0x000000191a15723e */ /* 0x000fe200000010ff */
[----:B------:R-:W-:Y:S01]  /*6310*/  @!P3 FMUL R39, R39, 16777216 ;  /* 0x4b8000002727b820 */ /* 0x000fe20000400000 */
[----:B------:R-:W-:Y:S01]  /*6320*/  F2FP.BF16.F32.PACK_AB R14, R79, R28 ;  /* 0x0000001c4f0e723e */ /* 0x000fe200000010ff */
[----:B------:R-:W-:Y:S01]  /*6330*/  @!P3 FMUL R42, R42, 16777216 ;  /* 0x4b8000002a2ab820 */ /* 0x000fe20000400000 */
[----:B------:R-:W-:Y:S01]  /*6340*/  F2FP.BF16.F32.PACK_AB R22, R30, R27 ;  /* 0x0000001b1e16723e */ /* 0x000fe200000010ff */
[----:B------:R-:W-:Y:S01]  /*6350*/  FMUL R83, R72, R38 ;  /* 0x0000002648537220 */ /* 0x000fe20000400000 */
[----:B------:R-:W-:Y:S01]  /*6360*/  F2FP.BF16.F32.PACK_AB R15, R34, R31 ;  /* 0x0000001f220f723e */ /* 0x000fe200000010ff */
[C---:B------:R-:W-:Y:S01]  /*6370*/  FMUL R38, R72.reuse, R39 ;  /* 0x0000002748267220 */ /* 0x040fe20000400000 */
[----:B------:R-:W-:Y:S01]  /*6380*/  F2FP.BF16.F32.PACK_AB R23, R81, R74 ;  /* 0x0000004a5117723e */ /* 0x000fe200000010ff */
[----:B------:R-:W-:Y:S01]  /*6390*/  FMUL R39, R72, R42 ;  /* 0x0000002a48277220 */ /* 0x000fe20000400000 */
[----:B------:R-:W-:Y:S01]  /*63a0*/  LEA R32, R69, R29, 0x1 ;  /* 0x0000001d45207211 */ /* 0x000fe200078e08ff */
[----:B------:R-:W-:Y:S01]  /*63b0*/  @!P3 FMUL R43, R43, 16777216 ;  /* 0x4b8000002b2bb820 */ /* 0x000fe20000400000 */
[----:B------:R-:W-:Y:S01]  /*63c0*/  @!P3 FMUL R44, R44, 16777216 ;  /* 0x4b8000002c2cb820 */ /* 0x000fe20000400000 */
[----:B------:R-:W-:Y:S01]  /*63d0*/  @!P3 FMUL R47, R47, 16777216 ;  /* 0x4b8000002f2fb820 */ /* 0x000fe20000400000 */
[----:B------:R-:W-:Y:S01]  /*63e0*/  @!P3 FMUL R36, R36, 16777216 ;  /* 0x4b8000002424b820 */ /* 0x000fe20000400000 */
[----:B------:R-:W-:-:S02]  /*63f0*/  IMAD R33, R69, 0x2, R32 ;  /* 0x0000000245217824 */ /* 0x000fc400078e0220 */
[----:B------:R-:W-:Y:S01]  /*6400*/  FMUL R76, R72, R43 ;  /* 0x0000002b484c7220 */ /* 0x000fe20000400000 */
[----:B------:R-:W-:Y:S01]  /*6410*/  @!P3 FMUL R37, R37, 16777216 ;  /* 0x4b8000002525b820 */ /* 0x000fe20000400000 */
[----:B------:R-:W-:Y:S01]  /*6420*/  @!P3 FMUL R40, R40, 16777216 ;  /* 0x4b8000002828b820 */ /* 0x000fe20000400000 */
[----:B------:R-:W-:Y:S01]  /*6430*/  @!P3 FMUL R41, R41, 16777216 ;  /* 0x4b8000002929b820 */ /* 0x000fe20000400000 */
[----:B------:R-:W-:Y:S01]  /*6440*/  LEA R35, R69, R33, 0x1 ;  /* 0x0000002145237211 */ /* 0x000fe200078e08ff */
[----:B------:R1:W-:Y:S01]  /*6450*/  STS.128 [R88], R12 ;  /* 0x0000000c58007388 */ /* 0x0003e20000000c00 */
[----:B------:R-:W-:Y:S01]  /*6460*/  @!P3 FMUL R45, R45, 16777216 ;  /* 0x4b8000002d2db820 */ /* 0x000fe20000400000 */
[----:B------:R-:W-:Y:S01]  /*6470*/  @!P3 FMUL R46, R46, 16777216 ;  /* 0x4b8000002e2eb820 */ /* 0x000fe20000400000 */
[----:B------:R-:W-:Y:S01]  /*6480*/  @!P3 FMUL R48, R48, 16777216 ;  /* 0x4b8000003030b820 */ /* 0x000fe20000400000 */
[----:B------:R2:W-:Y:S01]  /*6490*/  STS.128 [R88+0x800], R20 ;  /* 0x0008001458007388 */ /* 0x0005e20000000c00 */
[----:B------:R-:W-:-:S02]  /*64a0*/  IMAD R42, R69, 0x2, R35 ;  /* 0x00000002452a7824 */ /* 0x000fc400078e0223 */
[----:B------:R-:W-:Y:S01]  /*64b0*/  @!P3 FMUL R49, R49, 16777216 ;  /* 0x4b8000003131b820 */ /* 0x000fe20000400000 */
[----:B------:R-:W-:Y:S01]  /*64c0*/  @!P3 FMUL R50, R50, 16777216 ;  /* 0x4b8000003232b820 */ /* 0x000fe20000400000 */
[----:B------:R-:W-:Y:S01]  /*64d0*/  BAR.SYNC.DEFER_BLOCKING 0x0 ;  /* 0x0000000000007b1d */ /* 0x000fe20000010000 */
[----:B------:R-:W-:Y:S01]  /*64e0*/  @!P3 FMUL R51, R51, 16777216 ;  /* 0x4b8000003333b820 */ /* 0x000fe20000400000 */
[C---:B------:R-:W-:Y:S01]  /*64f0*/  LEA R43, R69.reuse, R42, 0x1 ;  /* 0x0000002a452b7211 */ /* 0x040fe200078e08ff */
[C---:B------:R-:W-:Y:S01]  /*6500*/  FMUL R78, R72.reuse, R44 ;  /* 0x0000002c484e7220 */ /* 0x040fe20000400000 */
[C---:B------:R-:W-:Y:S01]  /*6510*/  FMUL R87, R72.reuse, R47 ;  /* 0x0000002f48577220 */ /* 0x040fe20000400000 */
[C---:B------:R-:W-:Y:S01]  /*6520*/  FMUL R36, R72.reuse, R36 ;  /* 0x0000002448247220 */ /* 0x040fe20000400000 */
[C---:B------:R-:W-:Y:S01]  /*6530*/  FMUL R37, R72.reuse, R37 ;  /* 0x0000002548257220 */ /* 0x040fe20000400000 */
[C---:B------:R-:W-:Y:S02]  /*6540*/  IMAD R44, R69.reuse, 0x2, R43 ;  /* 0x00000002452c7824 */ /* 0x040fe400078e022b */
        /* <DEDUP_REMOVED lines=8> */
[----:B------:R-:W-:Y:S01]  /*65d0*/  LEA R45, R69, R44, 0x1 ;  /* 0x0000002c452d7211 */ /* 0x000fe200078e08ff */
[----:B------:R-:W3:Y:S01]  /*65e0*/  LDC.64 R30, c[0x0][0x398] ;  /* 0x0000e600ff1e7b82 */ /* 0x000ee20000000a00 */
[----:B------:R-:W-:Y:S01]  /*65f0*/  F2FP.BF16.F32.PACK_AB R96, R83, R36 ;  /* 0x000000245360723e */ /* 0x000fe200000010ff */
[----:B-1----:R-:W-:Y:S01]  /*6600*/  IMAD R12, R3, UR5, RZ ;  /* 0x00000005030c7c24 */ /* 0x002fe2000f8e02ff */
[----:B------:R-:W-:Y:S01]  /*6610*/  F2FP.BF16.F32.PACK_AB R97, R39, R40 ;  /* 0x000000282761723e */ /* 0x000fe200000010ff */
[----:B------:R-:W-:Y:S01]  /*6620*/  IMAD R46, R69, 0x2, R45 ;  /* 0x00000002452e7824 */ /* 0x000fe200078e022d */
[----:B------:R-:W-:Y:S01]  /*6630*/  F2FP.BF16.F32.PACK_AB R98, R85, R78 ;  /* 0x0000004e5562723e */ /* 0x000fe200000010ff */
[----:B------:R-:W-:Y:S01]  /*6640*/  @!P3 FMUL R52, R52, 16777216 ;  /* 0x4b8000003434b820 */ /* 0x000fe20000400000 */
[----:B------:R-:W1:Y:S01]  /*6650*/  LDS.128 R24, [R0] ;  /* 0x0000000000187984 */ /* 0x000e620000000c00 */
[----:B------:R-:W-:Y:S01]  /*6660*/  F2FP.BF16.F32.PACK_AB R99, R47, R48 ;  /* 0x000000302f63723e */ /* 0x000fe200000010ff */
[----:B------:R-:W-:Y:S01]  /*6670*/  @!P3 FMUL R53, R53, 16777216 ;  /* 0x4b8000003535b820 */ /* 0x000fe20000400000 */
[----:B--2---:R-:W-:Y:S01]  /*6680*/  F2FP.BF16.F32.PACK_AB R20, R38, R37 ;  /* 0x000000252614723e */ /* 0x004fe200000010ff */
[----:B------:R-:W-:Y:S01]  /*6690*/  LDS.128 R16, [R0+0x1000] ;  /* 0x0010000000107984 */ /* 0x000fe20000000c00 */
[----:B------:R-:W-:Y:S01]  /*66a0*/  F2FP.BF16.F32.PACK_AB R21, R76, R41 ;  /* 0x000000294c15723e */ /* 0x000fe200000010ff */
[C---:B------:R-:W-:Y:S01]  /*66b0*/  FMUL R50, R72.reuse, R52 ;  /* 0x0000003448327220 */ /* 0x040fe20000400000 */
[----:B------:R-:W-:Y:S01]  /*66c0*/  F2FP.BF16.F32.PACK_AB R22, R87, R80 ;  /* 0x000000505716723e */ /* 0x000fe200000010ff */
[----:B------:R-:W-:Y:S01]  /*66d0*/  BAR.SYNC.DEFER_BLOCKING 0x0 ;  /* 0x0000000000007b1d */ /* 0x000fe20000010000 */
[----:B------:R-:W-:Y:S01]  /*66e0*/  F2FP.BF16.F32.PACK_AB R23, R51, R82 ;  /* 0x000000523317723e */ /* 0x000fe200000010ff */
[----:B------:R-:W-:Y:S01]  /*66f0*/  UIMAD.WIDE UR4, UR4, 0x2, URZ ;  /* 0x00000002040478a5 */ /* 0x000fe2000f8e02ff */
[----:B------:R-:W-:Y:S01]  /*6700*/  LEA R47, R69, R46, 0x1 ;  /* 0x0000002e452f7211 */ /* 0x000fe200078e08ff */
[----:B------:R-:W-:Y:S01]  /*6710*/  FMUL R84, R72, R53 ;  /* 0x0000003548547220 */ /* 0x000fe20000400000 */
[C---:B------:R-:W-:Y:S01]  /*6720*/  SHF.L.U32 R13, R12.reuse, 0x1, RZ ;  /* 0x000000010c0d7819 */ /* 0x040fe200000006ff */
[----:B------:R-:W-:-:S04]  /*6730*/  IMAD.HI R12, R12, 0x2, RZ ;  /* 0x000000020c0c7827 */ /* 0x000fc800078e02ff */
[----:B------:R-:W-:Y:S01]  /*6740*/  @!P3 FMUL R55, R55, 16777216 ;  /* 0x4b8000003737b820 */ /* 0x000fe20000400000 */
[----:B------:R-:W-:Y:S01]  /*6750*/  @!P3 FMUL R58, R58, 16777216 ;  /* 0x4b8000003a3ab820 */ /* 0x000fe20000400000 */
[----:B---3--:R-:W-:Y:S01]  /*6760*/  IADD3 R28, P1, P2, R13, UR6, R30 ;  /* 0x000000060d1c7c10 */ /* 0x008fe2000fa3e01e */
[C---:B------:R-:W-:Y:S02]  /*6770*/  IMAD R48, R69.reuse, 0x2, R47 ;  /* 0x0000000245307824 */ /* 0x040fe400078e022f */
[----:B------:R-:W-:Y:S01]  /*6780*/  FMUL R91, R72, R55 ;  /* 0x00000037485b7220 */ /* 0x000fe20000400000 */
[----:B------:R-:W-:Y:S01]  /*6790*/  @!P3 FMUL R54, R54, 16777216 ;  /* 0x4b8000003636b820 */ /* 0x000fe20000400000 */
[----:B------:R-:W-:Y:S01]  /*67a0*/  IADD3.X R154, PT, PT, R12, UR5, R31, P1, P2 ;  /* 0x000000050c9a7c10 */ /* 0x000fe20008fe441f */
[----:B------:R-:W-:Y:S01]  /*67b0*/  @!P3 FMUL R62, R62, 16777216 ;  /* 0x4b8000003e3eb820 */ /* 0x000fe20000400000 */
[----:B------:R-:W-:Y:S01]  /*67c0*/  LEA R49, R69, R48, 0x1 ;  /* 0x0000003045317211 */ /* 0x000fe200078e08ff */
[----:B------:R-:W-:Y:S01]  /*67d0*/  FMUL R93, R72, R58 ;  /* 0x0000003a485d7220 */ /* 0x000fe20000400000 */
[----:B------:R-:W-:Y:S01]  /*67e0*/  @!P3 FMUL R59, R59, 16777216 ;  /* 0x4b8000003b3bb820 */ /* 0x000fe20000400000 */
[----:B------:R-:W-:Y:S01]  /*67f0*/  @!P3 FMUL R61, R61, 16777216 ;  /* 0x4b8000003d3db820 */ /* 0x000fe20000400000 */
[----:B------:R-:W-:Y:S01]  /*6800*/  @!P3 FMUL R63, R63, 16777216 ;  /* 0x4b8000003f3fb820 */ /* 0x000fe20000400000 */
[----:B------:R-:W-:-:S02]  /*6810*/  IMAD R52, R69, 0x2, R49 ;  /* 0x0000000245347824 */ /* 0x000fc400078e0231 */
[C---:B------:R-:W-:Y:S01]  /*6820*/  FMUL R89, R72.reuse, R54 ;  /* 0x0000003648597220 */ /* 0x040fe20000400000 */
[----:B------:R-:W-:Y:S01]  /*6830*/  FMUL R95, R72, R62 ;  /* 0x0000003e485f7220 */ /* 0x000fe20000400000 */
[----:B------:R-:W-:Y:S01]  /*6840*/  @!P3 FMUL R56, R56, 16777216 ;  /* 0x4b8000003838b820 */ /* 0x000fe20000400000 */
[----:B------:R-:W-:Y:S01]  /*6850*/  STS.128 [R88], R96 ;  /* 0x0000006058007388 */ /* 0x000fe20000000c00 */
[----:B------:R-:W-:Y:S02]  /*6860*/  IMAD R53, R69, 0x2, R52 ;  /* 0x0000000245357824 */ /* 0x000fe400078e0234 */
[----:B------:R-:W-:Y:S01]  /*6870*/  @!P3 FMUL R57, R57, 16777216 ;  /* 0x4b8000003939b820 */ /* 0x000fe20000400000 */
[----:B------:R-:W-:Y:S01]  /*6880*/  @!P3 FMUL R60, R60, 16777216 ;  /* 0x4b8000003c3cb820 */ /* 0x000fe20000400000 */
[----:B------:R-:W-:Y:S01]  /*6890*/  STS.128 [R88+0x800], R20 ;  /* 0x0008001458007388 */ /* 0x000fe20000000c00 */
[----:B------:R-:W-:Y:S01]  /*68a0*/  @!P3 FMUL R64, R64, 16777216 ;  /* 0x4b8000004040b820 */ /* 0x000fe20000400000 */
[----:B------:R-:W-:Y:S01]  /*68b0*/  LEA R55, R69, R53, 0x1 ;  /* 0x0000003545377211 */ /* 0x000fe200078e08ff */
[----:B------:R-:W-:Y:S01]  /*68c0*/  @!P3 FMUL R65, R65, 16777216 ;  /* 0x4b8000004141b820 */ /* 0x000fe20000400000 */
[----:B------:R-:W-:Y:S01]  /*68d0*/  BAR.SYNC.DEFER_BLOCKING 0x0 ;  /* 0x0000000000007b1d */ /* 0x000fe20000010000 */
[----:B------:R-:W-:Y:S01]  /*68e0*/  @!P3 FMUL R66, R66, 16777216 ;  /* 0x4b8000004242b820 */ /* 0x000fe20000400000 */
[----:B------:R-:W-:Y:S01]  /*68f0*/  FMUL R54, R72, R59 ;  /* 0x0000003b48367220 */ /* 0x000fe20000400000 */
[----:B------:R-:W-:-:S02]  /*6900*/  IMAD R58, R69, 0x2, R55 ;  /* 0x00000002453a7824 */ /* 0x000fc400078e0237 */
[C---:B------:R-:W-:Y:S01]  /*6910*/  FMUL R61, R72.reuse, R61 ;  /* 0x0000003d483d7220 */ /* 0x040fe20000400000 */
[C---:B------:R-:W-:Y:S01]  /*6920*/  FMUL R62, R72.reuse, R63 ;  /* 0x0000003f483e7220 */ /* 0x040fe20000400000 */
[----:B------:R-:W-:Y:S01]  /*6930*/  @!P3 FMUL R67, R67, 16777216 ;  /* 0x4b8000004343b820 */ /* 0x000fe20000400000 */
[C---:B------:R-:W-:Y:S01]  /*6940*/  FMUL R56, R72.reuse, R56 ;  /* 0x0000003848387220 */ /* 0x040fe20000400000 */
[C---:B------:R-:W-:Y:S01]  /*6950*/  LEA R59, R69.reuse, R58, 0x1 ;  /* 0x0000003a453b7211 */ /* 0x040fe200078e08ff */
[C---:B------:R-:W-:Y:S01]  /*6960*/  FMUL R57, R72.reuse, R57 ;  /* 0x0000003948397220 */ /* 0x040fe20000400000 */
[C---:B------:R-:W-:Y:S01]  /*6970*/  FMUL R60, R72.reuse, R60 ;  /* 0x0000003c483c7220 */ /* 0x040fe20000400000 */
[C---:B------:R-:W-:Y:S01]  /*6980*/  FMUL R64, R72.reuse, R64 ;  /* 0x0000004048407220 */ /* 0x040fe20000400000 */
[C---:B------:R-:W-:Y:S01]  /*6990*/  FMUL R65, R72.reuse, R65 ;  /* 0x0000004148417220 */ /* 0x040fe20000400000 */
[C---:B------:R-:W-:Y:S01]  /*69a0*/  FMUL R63, R72.reuse, R66 ;  /* 0x00000042483f7220 */ /* 0x040fe20000400000 */
[----:B------:R-:W-:Y:S01]  /*69b0*/  FMUL R72, R72, R67 ;  /* 0x0000004348487220 */ /* 0x000fe20000400000 */
[----:B------:R-:W-:Y:S01]  /*69c0*/  F2FP.BF16.F32.PACK_AB R86, R62, R61 ;  /* 0x0000003d3e56723e */ /* 0x000fe200000010ff */
[----:B------:R-:W-:Y:S01]  /*69d0*/  IMAD R61, R69, 0x2, R59 ;  /* 0x00000002453d7824 */ /* 0x000fe200078e023b */
[----:B------:R-:W-:Y:S01]  /*69e0*/  F2FP.BF16.F32.PACK_AB R94, R95, R60 ;  /* 0x0000003c5f5e723e */ /* 0x000fe200000010ff */
[----:B------:R-:W2:Y:S01]  /*69f0*/  LDCU UR4, c[0x0][0x3ec] ;  /* 0x00007d80ff0477ac */ /* 0x000ea20008000800 */
[----:B------:R-:W-:-:S02]  /*6a00*/  F2FP.BF16.F32.PACK_AB R92, R89, R50 ;  /* 0x00000032595c723e */ /* 0x000fc400000010ff */
[----:B------:R-:W-:Y:S02]  /*6a10*/  F2FP.BF16.F32.PACK_AB R84, R91, R84 ;  /* 0x000000545b54723e */ /* 0x000fe400000010ff */
[----:B------:R-:W-:Y:S01]  /*6a20*/  F2FP.BF16.F32.PACK_AB R93, R93, R56 ;  /* 0x000000385d5d723e */ /* 0x000fe200000010ff */
[----:B------:R-:W3:Y:S01]  /*6a30*/  LDS.128 R20, [R0] ;  /* 0x0000000000147984 */ /* 0x000ee20000000c00 */
[----:B------:R-:W-:Y:S02]  /*6a40*/  F2FP.BF16.F32.PACK_AB R85, R54, R57 ;  /* 0x000000393655723e */ /* 0x000fe400000010ff */
[----:B------:R-:W-:Y:S01]  /*6a50*/  F2FP.BF16.F32.PACK_AB R95, R63, R64 ;  /* 0x000000403f5f723e */ /* 0x000fe200000010ff */
[----:B------:R-:W-:Y:S01]  /*6a60*/  LDS.128 R12, [R0+0x1000] ;  /* 0x00100000000c7984 */ /* 0x000fe20000000c00 */
[----:B------:R-:W-:Y:S02]  /*6a70*/  F2FP.BF16.F32.PACK_AB R87, R72, R65 ;  /* 0x000000414857723e */ /* 0x000fe400000010ff */
[----:B------:R-:W-:Y:S01]  /*6a80*/  LEA R64, R69, R61, 0x1 ;  /* 0x0000003d45407211 */ /* 0x000fe200078e08ff */
[----:B------:R-:W-:Y:S01]  /*6a90*/  BAR.SYNC.DEFER_BLOCKING 0x0 ;  /* 0x0000000000007b1d */ /* 0x000fe20000010000 */
[----:B------:R-:W-:-:S02]  /*6aa0*/  LEA R30, P1, R68, R28, 0x1 ;  /* 0x0000001c441e7211 */ /* 0x000fc400078208ff */
[----:B0-----:R-:W-:Y:S01]  /*6ab0*/  PRMT R41, R8, 0x7632, R41 ;  /* 0x0000763208297816 */ /* 0x001fe20000000029 */
[----:B------:R-:W-:Y:S01]  /*6ac0*/  IMAD R65, R69, 0x2, R64 ;  /* 0x0000000245417824 */ /* 0x000fe200078e0240 */
[----:B------:R-:W-:Y:S01]  /*6ad0*/  LEA.HI.X.SX32 R31, R68, R154, 0x1, P1 ;  /* 0x0000009a441f7211 */ /* 0x000fe200008f0eff */
[----:B--2---:R-:W-:Y:S01]  /*6ae0*/  UIMAD UR4, UR72, UR4, URZ ;  /* 0x00000004480472a4 */ /* 0x004fe2000f8e02ff */
[----:B------:R-:W-:Y:S02]  /*6af0*/  LEA R36, P1, R29, R28, 0x1 ;  /* 0x0000001c1d247211 */ /* 0x000fe400078208ff */
[----:B------:R-:W-:Y:S01]  /*6b00*/  LEA R67, R69, R65, 0x1 ;  /* 0x0000004145437211 */ /* 0x000fe200078e08ff */
[----:B------:R-:W-:Y:S01]  /*6b10*/  USHF.L.U32 UR6, UR4, 0x2, URZ ;  /* 0x0000000204067899 */ /* 0x000fe200080006ff */
[----:B------:R-:W-:Y:S01]  /*6b20*/  LEA.HI.X.SX32 R37, R29, R154, 0x1, P1 ;  /* 0x0000009a1d257211 */ /* 0x000fe200008f0eff */
[----:B------:R-:W-:Y:S01]  /*6b30*/  UIMAD.WIDE UR4, UR4, 0x4, URZ ;  /* 0x00000004040478a5 */ /* 0x000fe2000f8e02ff */
[-C--:B------:R-:W-:Y:S01]  /*6b40*/  LEA R38, P2, R32, R28.reuse, 0x1 ;  /* 0x0000001c20267211 */ /* 0x080fe200078408ff */
[----:B------:R-:W-:Y:S01]  /*6b50*/  IMAD R29, R69, 0x2, R67 ;  /* 0x00000002451d7824 */ /* 0x000fe200078e0243 */
[----:B------:R-:W-:-:S02]  /*6b60*/  LEA R40, P1, R33, R28, 0x1 ;  /* 0x0000001c21287211 */ /* 0x000fc400078208ff */
[----:B------:R-:W-:Y:S02]  /*6b70*/  LEA.HI.X.SX32 R39, R32, R154, 0x1, P2 ;  /* 0x0000009a20277211 */ /* 0x000fe400010f0eff */
[C---:B------:R-:W-:Y:S02]  /*6b80*/  LEA R68, R69.reuse, R29, 0x1 ;  /* 0x0000001d45447211 */ /* 0x040fe400078e08ff */
[----:B------:R-:W-:Y:S01]  /*6b90*/  LEA R34, P2, R42, R28, 0x1 ;  /* 0x0000001c2a227211 */ /* 0x000fe200078408ff */
[----:B------:R-:W-:Y:S02]  /*6ba0*/  STS.128 [R88], R92 ;  /* 0x0000005c58007388 */ /* 0x000fe40000000c00 */
[C---:B------:R-:W-:Y:S02]  /*6bb0*/  IMAD R75, R69.reuse, 0x2, R68 ;  /* 0x00000002454b7824 */ /* 0x040fe400078e0244 */
[----:B------:R-:W-:Y:S01]  /*6bc0*/  STS.128 [R88+0x800], R84 ;  /* 0x0008005458007388 */ /* 0x000fe20000000c00 */
[----:B------:R-:W-:Y:S06]  /*6bd0*/  BAR.SYNC.DEFER_BLOCKING 0x0 ;  /* 0x0000000000007b1d */ /* 0x000fec0000010000 */
[----:B------:R0:W-:Y:S04]  /*6be0*/  STG.E.U16 desc[UR32][R30.64], R8 ;  /* 0x000000081e007986 */ /* 0x0001e8000c101520 */
[----:B------:R2:W-:Y:S04]  /*6bf0*/  STG.E.U16 desc[UR32][R36.64], R41 ;  /* 0x0000002924007986 */ /* 0x0005e8000c101520 */
[----:B------:R4:W-:Y:S01]  /*6c00*/  STG.E.U16 desc[UR32][R38.64], R9 ;  /* 0x0000000926007986 */ /* 0x0009e2000c101520 */
[----:B0-----:R-:W-:-:S02]  /*6c10*/  LEA R30, R69, R75, 0x1 ;  /* 0x0000004b451e7211 */ /* 0x001fc400078e08ff */
[----:B------:R-:W-:Y:S02]  /*6c20*/  LEA R8, P3, R45, R28, 0x1 ;  /* 0x0000001c2d087211 */ /* 0x000fe400078608ff */
[----:B--2---:R-:W-:Y:S01]  /*6c30*/  LEA.HI.X.SX32 R41, R33, R154, 0x1, P1 ;  /* 0x0000009a21297211 */ /* 0x004fe200008f0eff */
[----:B------:R-:W-:Y:S01]  /*6c40*/  IMAD R31, R69, 0x2, R30 ;  /* 0x00000002451f7824 */ /* 0x000fe200078e021e */
[----:B------:R-:W-:Y:S02]  /*6c50*/  PRMT R33, R9, 0x7632, R33 ;  /* 0x0000763209217816 */ /* 0x000fe40000000021 */
[----:B------:R-:W-:Y:S02]  /*6c60*/  LEA R32, P1, R35, R28, 0x1 ;  /* 0x0000001c23207211 */ /* 0x000fe400078208ff */
[----:B------:R-:W-:Y:S01]  /*6c70*/  LEA R76, R69, R31, 0x1 ;  /* 0x0000001f454c7211 */ /* 0x000fe200078e08ff */
[----:B------:R0:W-:Y:S01]  /*6c80*/  STG.E.U16 desc[UR32][R40.64], R33 ;  /* 0x0000002128007986 */ /* 0x0001e2000c101520 */
[----:B----4-:R-:W-:-:S03]  /*6c90*/  LEA.HI.X.SX32 R9, R45, R154, 0x1, P3 ;  /* 0x0000009a2d097211 */ /* 0x010fc600018f0eff */
[----:B------:R-:W-:-:S05]  /*6ca0*/  IMAD R83, R69, 0x2, R76 ;  /* 0x0000000245537824 */ /* 0x000fca00078e024c */
[----:B------:R-:W-:Y:S02]  /*6cb0*/  LEA R88, R69, R83, 0x1 ;  /* 0x0000005345587211 */ /* 0x000fe400078e08ff */
[----:B0-----:R-:W-:-:S03]  /*6cc0*/  LEA.HI.X.SX32 R33, R35, R154, 0x1, P1 ;  /* 0x0000009a23217211 */ /* 0x001fc600008f0eff */
[----:B------:R-:W-:Y:S01]  /*6cd0*/  IMAD R89, R69, 0x2, R88 ;  /* 0x0000000245597824 */ /* 0x000fe200078e0258 */
[----:B------:R-:W-:Y:S02]  /*6ce0*/  LEA.HI.X.SX32 R35, R42, R154, 0x1, P2 ;  /* 0x0000009a2a237211 */ /* 0x000fe400010f0eff */
[-C--:B------:R-:W-:Y:S01]  /*6cf0*/  LEA R36, P1, R43, R28.reuse, 0x1 ;  /* 0x0000001c2b247211 */ /* 0x080fe200078208ff */
[----:B------:R0:W-:Y:S01]  /*6d00*/  STG.E.U16 desc[UR32][R32.64], R10 ;  /* 0x0000000a20007986 */ /* 0x0001e2000c101520 */
[----:B------:R-:W-:Y:S02]  /*6d10*/  LEA R91, R69, R89, 0x1 ;  /* 0x00000059455b7211 */ /* 0x000fe400078e08ff */
[C---:B------:R-:W-:Y:S02]  /*6d20*/  LEA R38, P2, R44.reuse, R28, 0x1 ;  /* 0x0000001c2c267211 */ /* 0x040fe400078408ff */
[-C--:B------:R-:W-:Y:S01]  /*6d30*/  LEA.HI.X.SX32 R37, R43, R154.reuse, 0x1, P1 ;  /* 0x0000009a2b257211 */ /* 0x080fe200008f0eff */
[----:B------:R-:W-:Y:S01]  /*6d40*/  IMAD R94, R69, 0x2, R91 ;  /* 0x00000002455e7824 */ /* 0x000fe200078e025b */
[----:B------:R-:W-:-:S02]  /*6d50*/  LEA.HI.X.SX32 R39, R44, R154, 0x1, P2 ;  /* 0x0000009a2c277211 */ /* 0x000fc400010f0eff */
[C---:B------:R-:W-:Y:S02]  /*6d60*/  LEA R44, P1, R46.reuse, R28, 0x1 ;  /* 0x0000001c2e2c7211 */ /* 0x040fe400078208ff */
[----:B------:R-:W-:Y:S02]  /*6d70*/  LEA R95, R69, R94, 0x1 ;  /* 0x0000005e455f7211 */ /* 0x000fe400078e08ff */
[----:B------:R-:W-:Y:S02]  /*6d80*/  LEA R42, P2, R47, R28, 0x1 ;  /* 0x0000001c2f2a7211 */ /* 0x000fe400078408ff */
[-C--:B------:R-:W-:Y:S01]  /*6d90*/  LEA.HI.X.SX32 R45, R46, R154.reuse, 0x1, P1 ;  /* 0x0000009a2e2d7211 */ /* 0x080fe200008f0eff */
[----:B------:R-:W-:Y:S01]  /*6da0*/  IMAD R97, R69, 0x2, R95 ;  /* 0x0000000245617824 */ /* 0x000fe200078e025f */
[----:B------:R-:W-:Y:S02]  /*6db0*/  LEA.HI.X.SX32 R43, R47, R154, 0x1, P2 ;  /* 0x0000009a2f2b7211 */ /* 0x000fe400010f0eff */
[----:B------:R-:W-:-:S02]  /*6dc0*/  LEA R50, P1, R49, R28, 0x1 ;  /* 0x0000001c31327211 */ /* 0x000fc400078208ff */
[-C--:B------:R-:W-:Y:S02]  /*6dd0*/  LEA R40, P3, R48, R28.reuse, 0x1 ;  /* 0x0000001c30287211 */ /* 0x080fe400078608ff */
[----:B------:R-:W-:Y:S02]  /*6de0*/  LEA R46, P2, R52, R28, 0x1 ;  /* 0x0000001c342e7211 */ /* 0x000fe400078408ff */
[----:B------:R-:W-:Y:S02]  /*6df0*/  LEA R100, R69, R97, 0x1 ;  /* 0x0000006145647211 */ /* 0x000fe400078e08ff */
[-C--:B------:R-:W-:Y:S02]  /*6e00*/  LEA.HI.X.SX32 R51, R49, R154.reuse, 0x1, P1 ;  /* 0x0000009a31337211 */ /* 0x080fe400008f0eff */
[-C--:B------:R-:W-:Y:S01]  /*6e10*/  LEA.HI.X.SX32 R41, R48, R154.reuse, 0x1, P3 ;  /* 0x0000009a30297211 */ /* 0x080fe200018f0eff */
[----:B------:R-:W-:Y:S01]  /*6e20*/  IMAD R101, R69, 0x2, R100 ;  /* 0x0000000245657824 */ /* 0x000fe200078e0264 */
[----:B------:R-:W-:-:S02]  /*6e30*/  LEA.HI.X.SX32 R47, R52, R154, 0x1, P2 ;  /* 0x0000009a342f7211 */ /* 0x000fc400010f0eff */
[-C--:B------:R-:W-:Y:S02]  /*6e40*/  LEA R56, P1, R55, R28.reuse, 0x1 ;  /* 0x0000001c37387211 */ /* 0x080fe400078208ff */
[-C--:B------:R-:W-:Y:S02]  /*6e50*/  LEA R48, P3, R53, R28.reuse, 0x1 ;  /* 0x0000001c35307211 */ /* 0x080fe400078608ff */
[C---:B------:R-:W-:Y:S02]  /*6e60*/  LEA R54, P2, R58.reuse, R28, 0x1 ;  /* 0x0000001c3a367211 */ /* 0x040fe400078408ff */
[-C--:B------:R-:W-:Y:S02]  /*6e70*/  LEA.HI.X.SX32 R57, R55, R154.reuse, 0x1, P1 ;  /* 0x0000009a37397211 */ /* 0x080fe400008f0eff */
[-C--:B------:R-:W-:Y:S02]  /*6e80*/  LEA.HI.X.SX32 R49, R53, R154.reuse, 0x1, P3 ;  /* 0x0000009a35317211 */ /* 0x080fe400018f0eff */
[----:B------:R-:W-:-:S02]  /*6e90*/  LEA.HI.X.SX32 R55, R58, R154, 0x1, P2 ;  /* 0x0000009a3a377211 */ /* 0x000fc400010f0eff */
[-C--:B------:R-:W-:Y:S02]  /*6ea0*/  LEA R62, P1, R61, R28.reuse, 0x1 ;  /* 0x0000001c3d3e7211 */ /* 0x080fe400078208ff */
[-C--:B------:R-:W-:Y:S02]  /*6eb0*/  LEA R52, P3, R59, R28.reuse, 0x1 ;  /* 0x0000001c3b347211 */ /* 0x080fe400078608ff */
[C---:B------:R-:W-:Y:S02]  /*6ec0*/  LEA R60, P2, R64.reuse, R28, 0x1 ;  /* 0x0000001c403c7211 */ /* 0x040fe400078408ff */
[----:B------:R-:W-:Y:S02]  /*6ed0*/  LEA R103, R69, R101, 0x1 ;  /* 0x0000006545677211 */ /* 0x000fe400078e08ff */
[-C--:B------:R-:W-:Y:S02]  /*6ee0*/  LEA.HI.X.SX32 R63, R61, R154.reuse, 0x1, P1 ;  /* 0x0000009a3d3f7211 */ /* 0x080fe400008f0eff */
[-C--:B------:R-:W-:Y:S01]  /*6ef0*/  LEA.HI.X.SX32 R53, R59, R154.reuse, 0x1, P3 ;  /* 0x0000009a3b357211 */ /* 0x080fe200018f0eff */
[----:B------:R-:W-:Y:S01]  /*6f00*/  IMAD R106, R69, 0x2, R103 ;  /* 0x00000002456a7824 */ /* 0x000fe200078e0267 */
[----:B------:R-:W-:-:S02]  /*6f10*/  LEA.HI.X.SX32 R61, R64, R154, 0x1, P2 ;  /* 0x0000009a403d7211 */ /* 0x000fc400010f0eff */
[-C--:B------:R-:W-:Y:S02]  /*6f20*/  LEA R58, P3, R65, R28.reuse, 0x1 ;  /* 0x0000001c413a7211 */ /* 0x080fe400078608ff */
[----:B------:R-:W-:Y:S02]  /*6f30*/  LEA R72, P2, R29, R28, 0x1 ;  /* 0x0000001c1d487211 */ /* 0x000fe400078408ff */
[----:B------:R-:W-:Y:S02]  /*6f40*/  LEA.HI.X.SX32 R59, R65, R154, 0x1, P3 ;  /* 0x0000009a413b7211 */ /* 0x000fe400018f0eff */
[----:B------:R-:W-:Y:S02]  /*6f50*/  LEA R64, P1, R67, R28, 0x1 ;  /* 0x0000001c43407211 */ /* 0x000fe400078208ff */
[----:B------:R-:W-:Y:S02]  /*6f60*/  LEA.HI.X.SX32 R73, R29, R154, 0x1, P2 ;  /* 0x0000009a1d497211 */ /* 0x000fe400010f0eff */
[----:B------:R-:W-:-:S02]  /*6f70*/  LEA R66, P3, R68, R28, 0x1 ;  /* 0x0000001c44427211 */ /* 0x000fc400078608ff */
[----:B------:R-:W-:Y:S02]  /*6f80*/  LEA R29, R69, R106, 0x1 ;  /* 0x0000006a451d7211 */ /* 0x000fe400078e08ff */
[-C--:B------:R-:W-:Y:S02]  /*6f90*/  LEA.HI.X.SX32 R65, R67, R154.reuse, 0x1, P1 ;  /* 0x0000009a43417211 */ /* 0x080fe400008f0eff */
[----:B------:R-:W-:Y:S01]  /*6fa0*/  LEA.HI.X.SX32 R67, R68, R154, 0x1, P3 ;  /* 0x0000009a44437211 */ /* 0x000fe200018f0eff */
[----:B------:R-:W-:Y:S01]  /*6fb0*/  IMAD R68, R69, 0x2, R29 ;  /* 0x0000000245447824 */ /* 0x000fe200078e021d */
[CC--:B------:R-:W-:Y:S02]  /*6fc0*/  LEA R80, P1, R75.reuse, R28.reuse, 0x1 ;  /* 0x0000001c4b507211 */ /* 0x0c0fe400078208ff */
[----:B------:R-:W-:Y:S02]  /*6fd0*/  LEA R74, P2, R30, R28, 0x1 ;  /* 0x0000001c1e4a7211 */ /* 0x000fe400078408ff */
[----:B------:R-:W-:-:S02]  /*6fe0*/  LEA.HI.X.SX32 R81, R75, R154, 0x1, P1 ;  /* 0x0000009a4b517211 */ /* 0x000fc400008f0eff */
[----:B------:R-:W-:Y:S02]  /*6ff0*/  LEA.HI.X.SX32 R75, R30, R154, 0x1, P2 ;  /* 0x0000009a1e4b7211 */ /* 0x000fe400010f0eff */
[----:B------:R-:W-:Y:S02]  /*7000*/  LEA R78, P3, R31, R28, 0x1 ;  /* 0x0000001c1f4e7211 */ /* 0x000fe400078608ff */
[----:B------:R-:W-:Y:S02]  /*7010*/  LEA R30, R69, R68, 0x1 ;  /* 0x00000044451e7211 */ /* 0x000fe400078e08ff */
[----:B------:R-:W-:Y:S02]  /*7020*/  LEA.HI.X.SX32 R79, R31, R154, 0x1, P3 ;  /* 0x0000009a1f4f7211 */ /* 0x000fe400018f0eff */
[-C--:B------:R-:W-:Y:S01]  /*7030*/  LEA R86, P1, R76, R28.reuse, 0x1 ;  /* 0x0000001c4c567211 */ /* 0x080fe200078208ff */
[----:B------:R-:W-:Y:S01]  /*7040*/  IMAD R31, R69, 0x2, R30 ;  /* 0x00000002451f7824 */ /* 0x000fe200078e021e */
[----:B------:R-:W-:-:S02]  /*7050*/  LEA R84, P2, R83, R28, 0x1 ;  /* 0x0000001c53547211 */ /* 0x000fc400078408ff */
[----:B------:R-:W-:Y:S02]  /*7060*/  LEA.HI.X.SX32 R87, R76, R154, 0x1, P1 ;  /* 0x0000009a4c577211 */ /* 0x000fe400008f0eff */
[----:B------:R-:W-:Y:S02]  /*7070*/  LEA R76, R69, R31, 0x1 ;  /* 0x0000001f454c7211 */ /* 0x000fe400078e08ff */
[C---:B------:R-:W-:Y:S02]  /*7080*/  LEA R82, P3, R88.reuse, R28, 0x1 ;  /* 0x0000001c58527211 */ /* 0x040fe400078608ff */
[-C--:B------:R-:W-:Y:S01]  /*7090*/  LEA.HI.X.SX32 R85, R83, R154.reuse, 0x1, P2 ;  /* 0x0000009a53557211 */ /* 0x080fe200010f0eff */
[----:B------:R-:W-:Y:S01]  /*70a0*/  IMAD R111, R69, 0x2, R76 ;  /* 0x00000002456f7824 */ /* 0x000fe200078e024c */
[----:B------:R-:W-:Y:S02]  /*70b0*/  LEA.HI.X.SX32 R83, R88, R154, 0x1, P3 ;  /* 0x0000009a58537211 */ /* 0x000fe400018f0eff */
[----:B------:R-:W-:-:S02]  /*70c0*/  LEA R92, P1, R89, R28, 0x1 ;  /* 0x0000001c595c7211 */ /* 0x000fc400078208ff */
[----:B------:R-:W-:Y:S02]  /*70d0*/  LEA R119, R69, R111, 0x1 ;  /* 0x0000006f45777211 */ /* 0x000fe400078e08ff */
[CC--:B------:R-:W-:Y:S02]  /*70e0*/  LEA R88, P3, R94.reuse, R28.reuse, 0x1 ;  /* 0x0000001c5e587211 */ /* 0x0c0fe400078608ff */
[----:B------:R-:W-:Y:S01]  /*70f0*/  LEA R90, P2, R91, R28, 0x1 ;  /* 0x0000001c5b5a7211 */ /* 0x000fe200078408ff */
[----:B------:R-:W-:Y:S01]  /*7100*/  IMAD R121, R69, 0x2, R119 ;  /* 0x0000000245797824 */ /* 0x000fe200078e0277 */
[-C--:B------:R-:W-:Y:S02]  /*7110*/  LEA.HI.X.SX32 R93, R89, R154.reuse, 0x1, P1 ;  /* 0x0000009a595d7211 */ /* 0x080fe400008f0eff */
[----:B------:R-:W-:Y:S02]  /*7120*/  LEA.HI.X.SX32 R89, R94, R154, 0x1, P3 ;  /* 0x0000009a5e597211 */ /* 0x000fe400018f0eff */
[----:B------:R-:W-:-:S02]  /*7130*/  LEA R123, R69, R121, 0x1 ;  /* 0x00000079457b7211 */ /* 0x000fc400078e08ff */
[----:B------:R-:W-:Y:S02]  /*7140*/  LEA R94, P1, R95, R28, 0x1 ;  /* 0x0000001c5f5e7211 */ /* 0x000fe400078208ff */
[----:B------:R-:W-:Y:S01]  /*7150*/  LEA.HI.X.SX32 R91, R91, R154, 0x1, P2 ;  /* 0x0000009a5b5b7211 */ /* 0x000fe200010f0eff */
[----:B------:R-:W-:Y:S01]  /*7160*/  IMAD R125, R69, 0x2, R123 ;  /* 0x00000002457d7824 */ /* 0x000fe200078e027b */
[-C--:B------:R-:W-:Y:S02]  /*7170*/  LEA R98, P2, R97, R28.reuse, 0x1 ;  /* 0x0000001c61627211 */ /* 0x080fe400078408ff */
[----:B------:R-:W-:Y:S02]  /*7180*/  LEA R96, P3, R100, R28, 0x1 ;  /* 0x0000001c64607211 */ /* 0x000fe400078608ff */
[----:B------:R-:W-:Y:S02]  /*7190*/  LEA.HI.X.SX32 R95, R95, R154, 0x1, P1 ;  /* 0x0000009a5f5f7211 */ /* 0x000fe400008f0eff */
[----:B------:R-:W-:-:S02]  /*71a0*/  LEA R104, P1, R101, R28, 0x1 ;  /* 0x0000001c65687211 */ /* 0x000fc400078208ff */
[----:B------:R-:W-:Y:S02]  /*71b0*/  LEA R127, R69, R125, 0x1 ;  /* 0x0000007d457f7211 */ /* 0x000fe400078e08ff */
[-C--:B------:R-:W-:Y:S02]  /*71c0*/  LEA.HI.X.SX32 R99, R97, R154.reuse, 0x1, P2 ;  /* 0x0000009a61637211 */ /* 0x080fe400010f0eff */
[----:B------:R-:W-:Y:S01]  /*71d0*/  LEA.HI.X.SX32 R97, R100, R154, 0x1, P3 ;  /* 0x0000009a64617211 */ /* 0x000fe200018f0eff */
[----:B------:R-:W-:Y:S01]  /*71e0*/  IMAD R129, R69, 0x2, R127 ;  /* 0x0000000245817824 */ /* 0x000fe200078e027f */
[----:B------:R-:W-:Y:S02]  /*71f0*/  LEA R100, P2, R103, R28, 0x1 ;  /* 0x0000001c67647211 */ /* 0x000fe400078408ff */
[----:B------:R-:W-:Y:S02]  /*7200*/  LEA.HI.X.SX32 R105, R101, R154, 0x1, P1 ;  /* 0x0000009a65697211 */ /* 0x000fe400008f0eff */
[----:B------:R-:W-:-:S02]  /*7210*/  LEA R102, P3, R106, R28, 0x1 ;  /* 0x0000001c6a667211 */ /* 0x000fc400078608ff */
[----:B------:R-:W-:Y:S02]  /*7220*/  LEA R116, P1, R29, R28, 0x1 ;  /* 0x0000001c1d747211 */ /* 0x000fe400078208ff */
[-C--:B------:R-:W-:Y:S02]  /*7230*/  LEA.HI.X.SX32 R101, R103, R154.reuse, 0x1, P2 ;  /* 0x0000009a67657211 */ /* 0x080fe400010f0eff */
[-C--:B------:R-:W-:Y:S02]  /*7240*/  LEA.HI.X.SX32 R103, R106, R154.reuse, 0x1, P3 ;  /* 0x0000009a6a677211 */ /* 0x080fe400018f0eff */
[----:B------:R-:W-:Y:S02]  /*7250*/  LEA.HI.X.SX32 R117, R29, R154, 0x1, P1 ;  /* 0x0000009a1d757211 */ /* 0x000fe400008f0eff */
[----:B------:R-:W-:Y:S02]  /*7260*/  LEA R108, P3, R30, R28, 0x1 ;  /* 0x0000001c1e6c7211 */ /* 0x000fe400078608ff */
[----:B------:R-:W-:-:S02]  /*7270*/  LEA R29, R69, R129, 0x1 ;  /* 0x00000081451d7211 */ /* 0x000fc400078e08ff */
[----:B------:R-:W-:Y:S02]  /*7280*/  LEA.HI.X.SX32 R109, R30, R154, 0x1, P3 ;  /* 0x0000009a1e6d7211 */ /* 0x000fe400018f0eff */
[-C--:B------:R-:W-:Y:S01]  /*7290*/  LEA R114, P1, R31, R28.reuse, 0x1 ;  /* 0x0000001c1f727211 */ /* 0x080fe200078208ff */
[----:B------:R-:W-:Y:S01]  /*72a0*/  IMAD R30, R69, 0x2, R29 ;  /* 0x00000002451e7824 */ /* 0x000fe200078e021d */
[C---:B------:R-:W-:Y:S02]  /*72b0*/  LEA R106, P2, R68.reuse, R28, 0x1 ;  /* 0x0000001c446a7211 */ /* 0x040fe400078408ff */
[----:B------:R-:W-:Y:S02]  /*72c0*/  LEA.HI.X.SX32 R115, R31, R154, 0x1, P1 ;  /* 0x0000009a1f737211 */ /* 0x000fe400008f0eff */
[----:B------:R-:W-:Y:S02]  /*72d0*/  LEA R31, R69, R30, 0x1 ;  /* 0x0000001e451f7211 */ /* 0x000fe400078e08ff */
[----:B------:R-:W-:-:S02]  /*72e0*/  LEA.HI.X.SX32 R107, R68, R154, 0x1, P2 ;  /* 0x0000009a446b7211 */ /* 0x000fc400010f0eff */
[CC--:B------:R-:W-:Y:S01]  /*72f0*/  LEA R112, P2, R76.reuse, R28.reuse, 0x1 ;  /* 0x0000001c4c707211 */ /* 0x0c0fe200078408ff */
[----:B------:R-:W-:Y:S01]  /*7300*/  IMAD R68, R69, 0x2, R31 ;  /* 0x0000000245447824 */ /* 0x000fe200078e021f */
[----:B------:R-:W-:Y:S02]  /*7310*/  LEA R118, P1, R119, R28, 0x1 ;  /* 0x0000001c77767211 */ /* 0x000fe400078208ff */
[----:B------:R-:W-:Y:S02]  /*7320*/  LEA.HI.X.SX32 R113, R76, R154, 0x1, P2 ;  /* 0x0000009a4c717211 */ /* 0x000fe400010f0eff */
[----:B------:R-:W-:Y:S02]  /*7330*/  LEA R76, R69, R68, 0x1 ;  /* 0x00000044454c7211 */ /* 0x000fe400078e08ff */
[----:B------:R-:W-:Y:S02]  /*7340*/  LEA.HI.X.SX32 R119, R119, R154, 0x1, P1 ;  /* 0x0000009a77777211 */ /* 0x000fe400008f0eff */
[-C--:B------:R-:W-:Y:S01]  /*7350*/  LEA R110, P3, R111, R28.reuse, 0x1 ;  /* 0x0000001c6f6e7211 */ /* 0x080fe200078608ff */
[----:B------:R-:W-:Y:S01]  /*7360*/  IMAD R141, R69, 0x2, R76 ;  /* 0x00000002458d7824 */ /* 0x000fe200078e024c */
[----:B------:R-:W-:-:S02]  /*7370*/  LEA R120, P2, R121, R28, 0x1 ;  /* 0x0000001c79787211 */ /* 0x000fc400078408ff */
[----:B------:R-:W-:Y:S02]  /*7380*/  LEA R124, P1, R125, R28, 0x1 ;  /* 0x0000001c7d7c7211 */ /* 0x000fe400078208ff */
[----:B------:R-:W-:Y:S02]  /*7390*/  LEA R143, R69, R141, 0x1 ;  /* 0x0000008d458f7211 */ /* 0x000fe400078e08ff */
[-C--:B------:R-:W-:Y:S02]  /*73a0*/  LEA.HI.X.SX32 R111, R111, R154.reuse, 0x1, P3 ;  /* 0x0000009a6f6f7211 */ /* 0x080fe400018f0eff */
[-C--:B------:R-:W-:Y:S01]  /*73b0*/  LEA.HI.X.SX32 R121, R121, R154.reuse, 0x1, P2 ;  /* 0x0000009a79797211 */ /* 0x080fe200010f0eff */
[----:B------:R-:W-:Y:S01]  /*73c0*/  IMAD R145, R69, 0x2, R143 ;  /* 0x0000000245917824 */ /* 0x000fe200078e028f */
[----:B------:R-:W-:Y:S02]  /*73d0*/  LEA.HI.X.SX32 R125, R125, R154, 0x1, P1 ;  /* 0x0000009a7d7d7211 */ /* 0x000fe400008f0eff */
[----:B------:R-:W-:-:S02]  /*73e0*/  LEA R122, P3, R123, R28, 0x1 ;  /* 0x0000001c7b7a7211 */ /* 0x000fc400078608ff */
[-C--:B------:R-:W-:Y:S02]  /*73f0*/  LEA R126, P2, R127, R28.reuse, 0x1 ;  /* 0x0000001c7f7e7211 */ /* 0x080fe400078408ff */
[----:B------:R-:W-:Y:S02]  /*7400*/  LEA R130, P1, R29, R28, 0x1 ;  /* 0x0000001c1d827211 */ /* 0x000fe400078208ff */
[-C--:B------:R-:W-:Y:S02]  /*7410*/  LEA.HI.X.SX32 R123, R123, R154.reuse, 0x1, P3 ;  /* 0x0000009a7b7b7211 */ /* 0x080fe400018f0eff */
[-C--:B------:R-:W-:Y:S02]  /*7420*/  LEA.HI.X.SX32 R127, R127, R154.reuse, 0x1, P2 ;  /* 0x0000009a7f7f7211 */ /* 0x080fe400010f0eff */
[----:B------:R-:W-:Y:S02]  /*7430*/  LEA.HI.X.SX32 R131, R29, R154, 0x1, P1 ;  /* 0x0000009a1d837211 */ /* 0x000fe400008f0eff */
[----:B------:R-:W-:-:S02]  /*7440*/  LEA R128, P3, R129, R28, 0x1 ;  /* 0x0000001c81807211 */ /* 0x000fc400078608ff */
[C---:B------:R-:W-:Y:S02]  /*7450*/  LEA R132, P2, R30.reuse, R28, 0x1 ;  /* 0x0000001c1e847211 */ /* 0x040fe400078408ff */
[----:B------:R-:W-:Y:S02]  /*7460*/  LEA R29, R69, R145, 0x1 ;  /* 0x00000091451d7211 */ /* 0x000fe400078e08ff */
[-C--:B------:R-:W-:Y:S02]  /*7470*/  LEA.HI.X.SX32 R129, R129, R154.reuse, 0x1, P3 ;  /* 0x0000009a81817211 */ /* 0x080fe400018f0eff */
[----:B------:R-:W-:Y:S01]  /*7480*/  LEA.HI.X.SX32 R133, R30, R154, 0x1, P2 ;  /* 0x0000009a1e857211 */ /* 0x000fe200010f0eff */
[----:B------:R-:W-:Y:S01]  /*7490*/  IMAD R30, R69, 0x2, R29 ;  /* 0x00000002451e7824 */ /* 0x000fe200078e021d */
[-C--:B------:R-:W-:Y:S02]  /*74a0*/  LEA R134, P3, R31, R28.reuse, 0x1 ;  /* 0x0000001c1f867211 */ /* 0x080fe400078608ff */
[----:B------:R-:W-:-:S02]  /*74b0*/  LEA R138, P2, R76, R28, 0x1 ;  /* 0x0000001c4c8a7211 */ /* 0x000fc400078408ff */
[----:B------:R-:W-:Y:S02]  /*74c0*/  LEA.HI.X.SX32 R135, R31, R154, 0x1, P3 ;  /* 0x0000009a1f877211 */ /* 0x000fe400018f0eff */
[----:B------:R-:W-:Y:S02]  /*74d0*/  LEA R140, P3, R141, R28, 0x1 ;  /* 0x0000001c8d8c7211 */ /* 0x000fe400078608ff */
[C---:B------:R-:W-:Y:S02]  /*74e0*/  LEA R31, R69.reuse, R30, 0x1 ;  /* 0x0000001e451f7211 */ /* 0x040fe400078e08ff */
[----:B------:R-:W-:Y:S02]  /*74f0*/  LEA R136, P1, R68, R28, 0x1 ;  /* 0x0000001c44887211 */ /* 0x000fe400078208ff */
[-C--:B------:R-:W-:Y:S01]  /*7500*/  LEA.HI.X.SX32 R139, R76, R154.reuse, 0x1, P2 ;  /* 0x0000009a4c8b7211 */ /* 0x080fe200010f0eff */
[----:B------:R-:W-:Y:S01]  /*7510*/  IMAD R76, R69, 0x2, R31 ;  /* 0x00000002454c7824 */ /* 0x000fe200078e021f */
[----:B------:R-:W-:-:S02]  /*7520*/  LEA.HI.X.SX32 R141, R141, R154, 0x1, P3 ;  /* 0x0000009a8d8d7211 */ /* 0x000fc400018f0eff */
[----:B------:R-:W-:Y:S02]  /*7530*/  LEA R146, P3, R29, R28, 0x1 ;  /* 0x0000001c1d927211 */ /* 0x000fe400078608ff */
[----:B------:R-:W-:Y:S02]  /*7540*/  LEA.HI.X.SX32 R137, R68, R154, 0x1, P1 ;  /* 0x0000009a44897211 */ /* 0x000fe400008f0eff */
[-C--:B------:R-:W-:Y:S02]  /*7550*/  LEA R142, P1, R143, R28.reuse, 0x1 ;  /* 0x0000001c8f8e7211 */ /* 0x080fe400078208ff */
[----:B------:R-:W-:Y:S02]  /*7560*/  LEA R144, P2, R145, R28, 0x1 ;  /* 0x0000001c91907211 */ /* 0x000fe400078408ff */
[----:B------:R-:W-:Y:S02]  /*7570*/  LEA.HI.X.SX32 R147, R29, R154, 0x1, P3 ;  /* 0x0000009a1d937211 */ /* 0x000fe400018f0eff */
[----:B------:R-:W-:-:S02]  /*7580*/  LEA R29, R69, R76, 0x1 ;  /* 0x0000004c451d7211 */ /* 0x000fc400078e08ff */
[-C--:B------:R-:W-:Y:S02]  /*7590*/  LEA.HI.X.SX32 R143, R143, R154.reuse, 0x1, P1 ;  /* 0x0000009a8f8f7211 */ /* 0x080fe400008f0eff */
[----:B------:R-:W-:Y:S02]  /*75a0*/  LEA.HI.X.SX32 R145, R145, R154, 0x1, P2 ;  /* 0x0000009a91917211 */ /* 0x000fe400010f0eff */
[-C--:B------:R-:W-:Y:S02]  /*75b0*/  LEA R68, P1, R30, R28.reuse, 0x1 ;  /* 0x0000001c1e447211 */ /* 0x080fe400078208ff */
[-C--:B------:R-:W-:Y:S02]  /*75c0*/  LEA R148, P2, R31, R28.reuse, 0x1 ;  /* 0x0000001c1f947211 */ /* 0x080fe400078408ff */
[-C--:B------:R-:W-:Y:S02]  /*75d0*/  LEA R152, P4, R29, R28.reuse, 0x1 ;  /* 0x0000001c1d987211 */ /* 0x080fe400078808ff */
[----:B------:R-:W-:-:S02]  /*75e0*/  LEA R150, P3, R76, R28, 0x1 ;  /* 0x0000001c4c967211 */ /* 0x000fc400078608ff */
[-C--:B------:R-:W-:Y:S02]  /*75f0*/  LEA.HI.X.SX32 R69, R30, R154.reuse, 0x1, P1 ;  /* 0x0000009a1e457211 */ /* 0x080fe400008f0eff */
[-C--:B------:R-:W-:Y:S02]  /*7600*/  LEA.HI.X.SX32 R149, R31, R154.reuse, 0x1, P2 ;  /* 0x0000009a1f957211 */ /* 0x080fe400010f0eff */
[-C--:B------:R-:W-:Y:S02]  /*7610*/  LEA.HI.X.SX32 R153, R29, R154.reuse, 0x1, P4 ;  /* 0x0000009a1d997211 */ /* 0x080fe400020f0eff */
[----:B------:R-:W2:Y:S01]  /*7620*/  LDS.128 R28, [R0] ;  /* 0x00000000001c7984 */ /* 0x000ea20000000c00 */
[----:B------:R-:W-:Y:S02]  /*7630*/  LEA.HI.X.SX32 R151, R76, R154, 0x1, P3 ;  /* 0x0000009a4c977211 */ /* 0x000fe400018f0eff */
[----:B------:R-:W-:Y:S02]  /*7640*/  PRMT R76, R10, 0x7632, R76 ;  /* 0x000076320a4c7816 */ /* 0x000fe4000000004c */
[----:B0-----:R-:W-:-:S02]  /*7650*/  PRMT R33, R11, 0x7632, R33 ;  /* 0x000076320b217816 */ /* 0x001fc40000000021 */
[----:B-1----:R-:W-:Y:S01]  /*7660*/  PRMT R10, R26, 0x7632, R10 ;  /* 0x000076321a0a7816 */ /* 0x002fe2000000000a */
[----:B------:R0:W-:Y:S01]  /*7670*/  STG.E.U16 desc[UR32][R34.64], R76 ;  /* 0x0000004c22007986 */ /* 0x0001e2000c101520 */
[----:B---3--:R-:W-:Y:S02]  /*7680*/  PRMT R32, R22, 0x7632, R32 ;  /* 0x0000763216207816 */ /* 0x008fe40000000020 */
[----:B------:R-:W-:Y:S01]  /*7690*/  ISETP.GE.U32.AND P1, PT, R70, 0x80, PT ;  /* 0x000000804600780c */ /* 0x000fe20003f26070 */
[----:B------:R1:W-:Y:S04]  /*76a0*/  STG.E.U16 desc[UR32][R36.64], R11 ;  /* 0x0000000b24007986 */ /* 0x0003e8000c101520 */
[----:B------:R3:W-:Y:S01]  /*76b0*/  STG.E.U16 desc[UR32][R38.64], R33 ;  /* 0x0000002126007986 */ /* 0x0007e2000c101520 */
[----:B0-----:R-:W-:-:S03]  /*76c0*/  PRMT R35, R24, 0x7632, R35 ;  /* 0x0000763218237816 */ /* 0x001fc60000000023 */
[----:B------:R0:W-:Y:S01]  /*76d0*/  STG.E.U16 desc[UR32][R8.64], R24 ;  /* 0x0000001808007986 */ /* 0x0001e2000c101520 */
[----:B-1----:R-:W-:-:S03]  /*76e0*/  PRMT R11, R27, 0x7632, R11 ;  /* 0x000076321b0b7816 */ /* 0x002fc6000000000b */
[----:B------:R-:W-:Y:S01]  /*76f0*/  STG.E.U16 desc[UR32][R44.64], R35 ;  /* 0x000000232c007986 */ /* 0x000fe2000c101520 */
[----:B---3--:R-:W-:-:S03]  /*7700*/  PRMT R33, R23, 0x7632, R33 ;  /* 0x0000763217217816 */ /* 0x008fc60000000021 */
[----:B------:R1:W-:Y:S01]  /*7710*/  STG.E.U16 desc[UR32][R42.64], R25 ;  /* 0x000000192a007986 */ /* 0x0003e2000c101520 */
[----:B0-----:R-:W-:Y:S02]  /*7720*/  PRMT R9, R25, 0x7632, R9 ;  /* 0x0000763219097816 */ /* 0x001fe40000000009 */
[----:B------:R-:W-:Y:S02]  /*7730*/  PRMT R8, R20, 0x7632, R8 ;  /* 0x0000763214087816 */ /* 0x000fe40000000008 */
[----:B------:R-:W-:Y:S01]  /*7740*/  PRMT R24, R21, 0x7632, R24 ;  /* 0x0000763215187816 */ /* 0x000fe20000000018 */
[----:B------:R0:W-:Y:S01]  /*7750*/  STG.E.U16 desc[UR32][R40.64], R9 ;  /* 0x0000000928007986 */ /* 0x0001e2000c101520 */
[----:B--2---:R-:W-:-:S03]  /*7760*/  PRMT R37, R28, 0x7632, R37 ;  /* 0x000076321c257816 */ /* 0x004fc60000000025 */
[----:B------:R2:W-:Y:S01]  /*7770*/  STG.E.U16 desc[UR32][R50.64], R26 ;  /* 0x0000001a32007986 */ /* 0x0005e2000c101520 */
[----:B-1----:R-:W-:Y:S02]  /*7780*/  PRMT R43, R29, 0x7632, R43 ;  /* 0x000076321d2b7816 */ /* 0x002fe4000000002b */
[----:B------:R-:W-:Y:S01]  /*7790*/  PRMT R45, R31, 0x7632, R45 ;  /* 0x000076321f2d7816 */ /* 0x000fe2000000002d */
[----:B------:R1:W-:Y:S04]  /*77a0*/  STG.E.U16 desc[UR32][R46.64], R10 ;  /* 0x0000000a2e007986 */ /* 0x0003e8000c101520 */
[----:B------:R3:W-:Y:S01]  /*77b0*/  STG.E.U16 desc[UR32][R48.64], R27 ;  /* 0x0000001b30007986 */ /* 0x0007e2000c101520 */
[----:B0-----:R-:W-:-:S03]  /*77c0*/  PRMT R41, R30, 0x7632, R41 ;  /* 0x000076321e297816 */ /* 0x001fc60000000029 */
[----:B------:R0:W-:Y:S01]  /*77d0*/  STG.E.U16 desc[UR32][R56.64], R11 ;  /* 0x0000000b38007986 */ /* 0x0001e2000c101520 */
[----:B--2---:R-:W-:-:S03]  /*77e0*/  PRMT R50, R6, 0x7632, R50 ;  /* 0x0000763206327816 */ /* 0x004fc60000000032 */
[----:B------:R2:W-:Y:S01]  /*77f0*/  STG.E.U16 desc[UR32][R54.64], R20 ;  /* 0x0000001436007986 */ /* 0x0005e2000c101520 */
[----:B-1----:R-:W-:-:S03]  /*7800*/  PRMT R47, R4, 0x7632, R47 ;  /* 0x00007632042f7816 */ /* 0x002fc6000000002f */
[----:B------:R-:W-:Y:S01]  /*7810*/  STG.E.U16 desc[UR32][R52.64], R8 ;  /* 0x0000000834007986 */ /* 0x000fe2000c101520 */
[----:B---3--:R-:W-:-:S03]  /*7820*/  PRMT R48, R5, 0x7632, R48 ;  /* 0x0000763205307816 */ /* 0x008fc60000000030 */
[----:B------:R1:W3:Y:S01]  /*7830*/  LDS.128 R8, [R0+0x1000] ;  /* 0x0010000000087984 */ /* 0x0002e20000000c00 */
[----:B0-----:R-:W-:-:S03]  /*7840*/  PRMT R56, R17, 0x7632, R56 ;  /* 0x0000763211387816 */ /* 0x001fc60000000038 */
[----:B------:R0:W-:Y:S01]  /*7850*/  STG.E.U16 desc[UR32][R62.64], R21 ;  /* 0x000000153e007986 */ /* 0x0001e2000c101520 */
[----:B--2---:R-:W-:-:S03]  /*7860*/  PRMT R54, R16, 0x7632, R54 ;  /* 0x0000763210367816 */ /* 0x004fc60000000036 */
[----:B------:R2:W-:Y:S01]  /*7870*/  STG.E.U16 desc[UR32][R60.64], R24 ;  /* 0x000000183c007986 */ /* 0x0005e2000c101520 */
[----:B-1----:R-:W-:-:S03]  /*7880*/  PRMT R0, R15, 0x7632, R0 ;  /* 0x000076320f007816 */ /* 0x002fc60000000000 */
[----:B------:R1:W-:Y:S04]  /*7890*/  STG.E.U16 desc[UR32][R58.64], R22 ;  /* 0x000000163a007986 */ /* 0x0003e8000c101520 */
[----:B------:R4:W-:Y:S01]  /*78a0*/  STG.E.U16 desc[UR32][R64.64], R32 ;  /* 0x0000002040007986 */ /* 0x0009e2000c101520 */
[----:B0-----:R-:W-:-:S03]  /*78b0*/  PRMT R63, R12, 0x7632, R63 ;  /* 0x000076320c3f7816 */ /* 0x001fc6000000003f */
[----:B------:R-:W-:Y:S01]  /*78c0*/  STG.E.U16 desc[UR32][R72.64], R23 ;  /* 0x0000001748007986 */ /* 0x000fe2000c101520 */
[----:B--2---:R-:W-:-:S03]  /*78d0*/  PRMT R61, R19, 0x7632, R61 ;  /* 0x00007632133d7816 */ /* 0x004fc6000000003d */
[----:B------:R0:W-:Y:S01]  /*78e0*/  STG.E.U16 desc[UR32][R66.64], R33 ;  /* 0x0000002142007986 */ /* 0x0001e2000c101520 */
[----:B-1----:R-:W-:Y:S02]  /*78f0*/  PRMT R58, R7, 0x7632, R58 ;  /* 0x00007632073a7816 */ /* 0x002fe4000000003a */
[----:B------:R-:W-:Y:S01]  /*7900*/  PRMT R59, R18, 0x7632, R59 ;  /* 0x00007632123b7816 */ /* 0x000fe2000000003b */
[----:B------:R-:W-:Y:S01]  /*7910*/  STG.E.U16 desc[UR32][R80.64], R28 ;  /* 0x0000001c50007986 */ /* 0x000fe2000c101520 */
[----:B----4-:R-:W-:-:S03]  /*7920*/  PRMT R65, R13, 0x7632, R65 ;  /* 0x000076320d417816 */ /* 0x010fc60000000041 */
[----:B------:R1:W-:Y:S04]  /*7930*/  STG.E.U16 desc[UR32][R74.64], R37 ;  /* 0x000000254a007986 */ /* 0x0003e8000c101520 */
[----:B------:R-:W-:Y:S01]  /*7940*/  STG.E.U16 desc[UR32][R78.64], R29 ;  /* 0x0000001d4e007986 */ /* 0x000fe2000c101520 */
[----:B0-----:R-:W-:-:S03]  /*7950*/  PRMT R67, R14, 0x7632, R67 ;  /* 0x000076320e437816 */ /* 0x001fc60000000043 */
[----:B------:R-:W-:Y:S01]  /*7960*/  STG.E.U16 desc[UR32][R86.64], R43 ;  /* 0x0000002b56007986 */ /* 0x000fe2000c101520 */
[----:B---3--:R-:W-:Y:S02]  /*7970*/  PRMT R73, R9, 0x7632, R73 ;  /* 0x0000763209497816 */ /* 0x008fe40000000049 */
[----:B------:R-:W-:Y:S01]  /*7980*/  PRMT R76, R11, 0x7632, R76 ;  /* 0x000076320b4c7816 */ /* 0x000fe2000000004c */
[----:B------:R-:W-:Y:S01]  /*7990*/  STG.E.U16 desc[UR32][R84.64], R30 ;  /* 0x0000001e54007986 */ /* 0x000fe2000c101520 */
[----:B-1----:R-:W-:-:S03]  /*79a0*/  PRMT R74, R10, 0x7632, R74 ;  /* 0x000076320a4a7816 */ /* 0x002fc6000000004a */
[----:B------:R-:W-:Y:S04]  /*79b0*/  STG.E.U16 desc[UR32][R82.64], R41 ;  /* 0x0000002952007986 */ /* 0x000fe8000c101520 */
[----:B------:R-:W-:Y:S04]  /*79c0*/  STG.E.U16 desc[UR32][R92.64], R31 ;  /* 0x0000001f5c007986 */ /* 0x000fe8000c101520 */
[----:B------:R-:W-:Y:S04]  /*79d0*/  STG.E.U16 desc[UR32][R90.64], R45 ;  /* 0x0000002d5a007986 */ /* 0x000fe8000c101520 */
[----:B------:R0:W-:Y:S04]  /*79e0*/  STG.E.U16 desc[UR32][R88.64], R4 ;  /* 0x0000000458007986 */ /* 0x0001e8000c101520 */
[----:B------:R-:W-:Y:S04]  /*79f0*/  STG.E.U16 desc[UR32][R94.64], R47 ;  /* 0x0000002f5e007986 */ /* 0x000fe8000c101520 */
[----:B------:R1:W-:Y:S04]  /*7a00*/  STG.E.U16 desc[UR32][R98.64], R5 ;  /* 0x0000000562007986 */ /* 0x0003e8000c101520 */
[----:B------:R-:W-:Y:S01]  /*7a10*/  STG.E.U16 desc[UR32][R96.64], R48 ;  /* 0x0000003060007986 */ /* 0x000fe2000c101520 */
[----:B0-----:R-:W-:-:S03]  /*7a20*/  PRMT R4, R8, 0x7632, R4 ;  /* 0x0000763208047816 */ /* 0x001fc60000000004 */
[----:B------:R-:W-:Y:S04]  /*7a30*/  STG.E.U16 desc[UR32][R104.64], R6 ;  /* 0x0000000668007986 */ /* 0x000fe8000c101520 */
[----:B------:R-:W-:Y:S01]  /*7a40*/  STG.E.U16 desc[UR32][R100.64], R50 ;  /* 0x0000003264007986 */ /* 0x000fe2000c101520 */
[----:B-1----:R-:W-:-:S03]  /*7a50*/  IMAD.SHL.U32 R5, R3, 0x4, RZ ;  /* 0x0000000403057824 */ /* 0x002fc600078e00ff */
[----:B------:R0:W-:Y:S04]  /*7a60*/  STG.E.U16 desc[UR32][R102.64], R7 ;  /* 0x0000000766007986 */ /* 0x0001e8000c101520 */
[----:B------:R-:W-:Y:S04]  /*7a70*/  STG.E.U16 desc[UR32][R116.64], R58 ;  /* 0x0000003a74007986 */ /* 0x000fe8000c101520 */
[----:B------:R-:W-:Y:S04]  /*7a80*/  STG.E.U16 desc[UR32][R106.64], R16 ;  /* 0x000000106a007986 */ /* 0x000fe8000c101520 */
[----:B------:R-:W-:Y:S01]  /*7a90*/  STG.E.U16 desc[UR32][R108.64], R54 ;  /* 0x000000366c007986 */ /* 0x000fe2000c101520 */
[----:B0-----:R-:W0:Y:S03]  /*7aa0*/  LDC.64 R6, c[0x0][0x3a0] ;  /* 0x0000e800ff067b82 */ /* 0x001e260000000a00 */
[----:B------:R-:W-:Y:S04]  /*7ab0*/  STG.E.U16 desc[UR32][R114.64], R17 ;  /* 0x0000001172007986 */ /* 0x000fe8000c101520 */
        /* <DEDUP_REMOVED lines=12> */
[----:B------:R1:W-:Y:S04]  /*7b80*/  STG.E.U16 desc[UR32][R138.64], R0 ;  /* 0x000000008a007986 */ /* 0x0003e8000c101520 */
[----:B------:R-:W-:Y:S04]  /*7b90*/  STG.E.U16 desc[UR32][R140.64], R8 ;  /* 0x000000088c007986 */ /* 0x000fe8000c101520 */
[----:B------:R-:W-:Y:S04]  /*7ba0*/  STG.E.U16 desc[UR32][R142.64], R4 ;  /* 0x000000048e007986 */ /* 0x000fe8000c101520 */
[----:B------:R-:W-:Y:S01]  /*7bb0*/  STG.E.U16 desc[UR32][R144.64], R9 ;  /* 0x0000000990007986 */ /* 0x000fe2000c101520 */
[----:B-1----:R-:W-:-:S03]  /*7bc0*/  IMAD.HI R0, R3, 0x4, RZ ;  /* 0x0000000403007827 */ /* 0x002fc600078e02ff */
[----:B------:R-:W-:Y:S04]  /*7bd0*/  STG.E.U16 desc[UR32][R146.64], R73 ;  /* 0x0000004992007986 */ /* 0x000fe8000c101520 */
[----:B------:R-:W-:Y:S04]  /*7be0*/  STG.E.U16 desc[UR32][R68.64], R10 ;  /* 0x0000000a44007986 */ /* 0x000fe8000c101520 */
[----:B------:R-:W-:Y:S04]  /*7bf0*/  STG.E.U16 desc[UR32][R148.64], R74 ;  /* 0x0000004a94007986 */ /* 0x000fe8000c101520 */
[----:B------:R-:W-:Y:S04]  /*7c00*/  STG.E.U16 desc[UR32][R150.64], R11 ;  /* 0x0000000b96007986 */ /* 0x000fe8000c101520 */
[----:B------:R-:W-:Y:S01]  /*7c10*/  STG.E.U16 desc[UR32][R152.64], R76 ;  /* 0x0000004c98007986 */ /* 0x000fe2000c101520 */
[----:B------:R-:W-:Y:S06]  /*7c20*/  BAR.SYNC.DEFER_BLOCKING 0x0 ;  /* 0x0000000000007b1d */ /* 0x000fec0000010000 */
[----:B------:R0:W-:Y:S02]  /*7c30*/  STSM.16.M88 [R2], R77 ;  /* 0x0000004d02007844 */ /* 0x0001e40000000000 */
[----:B------:R-:W-:Y:S01]  /*7c40*/  BAR.SYNC.DEFER_BLOCKING 0x0 ;  /* 0x0000000000007b1d */ /* 0x000fe20000010000 */
[----:B0-----:R-:W-:-:S04]  /*7c50*/  IADD3 R2, P2, P3, R5, UR6, R6 ;  /* 0x0000000605027c10 */ /* 0x001fc8000fb5e006 */
[----:B------:R-:W-:Y:S01]  /*7c60*/  IADD3.X R3, PT, PT, R0, UR5, R7, P2, P3 ;  /* 0x0000000500037c10 */ /* 0x000fe200097e6407 */
[----:B------:R-:W0:Y:S04]  /*7c70*/  LDSM.16.M88 R71, [R71+UR71] ;  /* 0x000000474747783b */ /* 0x000e280008000000 */
[----:B0-----:R0:W-:Y:S01]  /*7c80*/  @!P1 STG.E desc[UR32][R2.64], R71 ;  /* 0x0000004702009986 */ /* 0x0011e2000c101920 */
[----:B------:R-:W-:Y:S06]  /*7c90*/  BAR.SYNC.DEFER_BLOCKING 0x0 ;  /* 0x0000000000007b1d */ /* 0x000fec0000010000 */
[----:B------:R-:W-:Y:S05]  /*7ca0*/  @P0 BRA `(.L_x_20) ;  /* 0x0000000000a00947 */ /* 0x000fea0003800000 */
[----:B------:R-:W1:Y:S01]  /*7cb0*/  S2UR UR5, SR_CgaCtaId ;  /* 0x00000000000579c3 */ /* 0x000e620000008800 */
[----:B------:R-:W-:Y:S01]  /*7cc0*/  NOP ;  /* 0x0000000000007918 */ /* 0x000fe20000000000 */
[----:B------:R-:W-:Y:S01]  /*7cd0*/  UMOV UR4, 0x50 ;  /* 0x0000005000047882 */ /* 0x000fe20000000000 */
[----:B------:R-:W-:Y:S01]  /*7ce0*/  MOV R0, UR70 ;  /* 0x0000004600007c02 */ /* 0x000fe20008000f00 */
[----:B0-----:R-:W-:Y:S01]  /*7cf0*/  IMAD.MOV.U32 R3, RZ, RZ, 0xff ;  /* 0x000000ffff037424 */ /* 0x001fe200078e00ff */
[----:B------:R-:W-:Y:S02]  /*7d00*/  MOV R7, 0x1 ;  /* 0x0000000100077802 */ /* 0x000fe40000000f00 */
[----:B------:R-:W-:-:S04]  /*7d10*/  LOP3.LUT R0, R0, 0xffff, RZ, 0xc0, !PT ;  /* 0x0000ffff00007812 */ /* 0x000fc800078ec0ff */
[----:B------:R-:W-:-:S05]  /*7d20*/  SHF.R.U32.HI R0, RZ, 0x5, R0 ;  /* 0x00000005ff007819 */ /* 0x000fca0000011600 */
[----:B------:R-:W-:Y:S01]  /*7d30*/  VIADD R2, R0, 0x10 ;  /* 0x0000001000027836 */ /* 0x000fe20000000000 */
[----:B------:R-:W-:Y:S01]  /*7d40*/  SHF.L.U32 R0, R3, R0, RZ ;  /* 0x0000000003007219 */ /* 0x000fe200000006ff */
[----:B-1----:R-:W-:-:S03]  /*7d50*/  ULEA UR6, UR5, UR4, 0x18 ;  /* 0x0000000405067291 */ /* 0x002fc6000f8ec0ff */
[----:B------:R-:W-:-:S04]  /*7d60*/  SHF.L.U32 R3, R7, R2, RZ ;  /* 0x0000000207037219 */ /* 0x000fc800000006ff */
[----:B------:R-:W-:Y:S02]  /*7d70*/  LOP3.LUT R0, R3, R0, RZ, 0xfc, !PT ;  /* 0x0000000003007212 */ /* 0x000fe400078efcff */
[----:B------:R-:W0:Y:S02]  /*7d80*/  LDS R5, [UR6] ;  /* 0x00000006ff057984 */ /* 0x000e240008000800 */
[C---:B------:R-:W-:Y:S02]  /*7d90*/  LOP3.LUT R2, R0.reuse, 0xffff, RZ, 0xc0, !PT ;  /* 0x0000ffff00027812 */ /* 0x040fe400078ec0ff */
[----:B0-----:R-:W-:-:S04]  /*7da0*/  LOP3.LUT R3, R0, 0xffff, R5, 0x80, !PT ;  /* 0x0000ffff00037812 */ /* 0x001fc800078e8005 */
[----:B------:R-:W-:-:S13]  /*7db0*/  ISETP.NE.AND P0, PT, R3, R2, PT ;  /* 0x000000020300720c */ /* 0x000fda0003f05270 */
[----:B------:R-:W-:Y:S05]  /*7dc0*/  @P0 BRA `(.L_x_21) ;  /* 0x0000000000500947 */ /* 0x000fea0003800000 */
[----:B------:R-:W-:Y:S02]  /*7dd0*/  SHF.R.U32.HI R5, RZ, 0x10, R5 ;  /* 0x00000010ff057819 */ /* 0x000fe40000011605 */
[----:B------:R-:W-:-:S04]  /*7de0*/  SHF.R.U32.HI R2, RZ, 0x10, R0 ;  /* 0x00000010ff027819 */ /* 0x000fc80000011600 */
[----:B------:R-:W-:-:S04]  /*7df0*/  LOP3.LUT R5, R5, R2, RZ, 0xc0, !PT ;  /* 0x0000000205057212 */ /* 0x000fc800078ec0ff */
[----:B------:R-:W-:-:S13]  /*7e00*/  ISETP.NE.AND P0, PT, R5, R2, PT ;  /* 0x000000020500720c */ /* 0x000fda0003f05270 */
[----:B------:R-:W-:Y:S05]  /*7e10*/  @P0 BRA `(.L_x_22) ;  /* 0x0000000000300947 */ /* 0x000fea0003800000 */
[----:B------:R-:W-:Y:S01]  /*7e20*/  R2UR UR4, R0 ;  /* 0x00000000000472ca */ /* 0x000fe200000e0000 */
[----:B------:R-:W-:Y:S01]  /*7e30*/  VOTEU.ANY UR5, UPT, PT ;  /* 0x0000000000057886 */ /* 0x000fe200038e0100 */
[----:B------:R-:W0:Y:S01]  /*7e40*/  S2R R0, SR_LANEID ;  /* 0x0000000000007919 */ /* 0x000e220000000000 */
[----:B------:R-:W-:-:S10]  /*7e50*/  UFLO.U32 UR5, UR5 ;  /* 0x00000005000572bd */ /* 0x000fd400080e0000 */
[----:B------:R-:W-:-:S06]  /*7e60*/  ULOP3.LUT UR4, URZ, UR4, URZ, 0x33, !UPT ;  /* 0x00000004ff047292 */ /* 0x000fcc000f8e33ff */
[----:B------:R-:W-:-:S04]  /*7e70*/  MOV R2, UR4 ;  /* 0x0000000400027c02 */ /* 0x000fc80008000f00 */
[----:B------:R-:W1:Y:S02]  /*7e80*/  REDUX UR7, R2 ;  /* 0x00000000020773c4 */ /* 0x000e640000000000 */
[----:B------:R2:W-:Y:S01]  /*7e90*/  UTCATOMSWS.AND URZ, UR4 ;  /* 0x0000000400ff79e3 */ /* 0x0005e20008000000 */
[----:B0-----:R-:W-:Y:S01]  /*7ea0*/  ISETP.EQ.U32.AND P0, PT, R0, UR5, PT ;  /* 0x0000000500007c0c */ /* 0x001fe2000bf02070 */
[----:B-1----:R-:W-:-:S12]  /*7eb0*/  IMAD.U32 R0, RZ, RZ, UR7 ;  /* 0x00000007ff007e24 */ /* 0x002fd8000f8e00ff */
[----:B------:R2:W-:Y:S01]  /*7ec0*/  @P0 ATOMS.AND RZ, [UR6], R0 ;  /* 0x00000000ffff098c */ /* 0x0005e2000a800006 */
[----:B------:R-:W-:Y:S05]  /*7ed0*/  BRA `(.L_x_20) ;  /* 0x0000000000147947 */ /* 0x000fea0003800000 */
.L_x_22:
[----:B------:R-:W-:-:S07]  /*7ee0*/  MOV R2, 0x7f00 ;  /* 0x00007f0000027802 */ /* 0x000fce0000000f00 */
[----:B------:R-:W-:Y:S05]  /*7ef0*/  CALL.REL.NOINC `($__internal_0_$__cuda_sm10x_tcgen05_guardrail_trap_col_being_dealloced_not_returned_by_alloc) ;  /* 0x0000000000447944 */ /* 0x000fea0003c00000 */
[----:B------:R-:W-:Y:S05]  /*7f00*/  BRA `(.L_x_20) ;  /* 0x0000000000087947 */ /* 0x000fea0003800000 */
.L_x_21:
[----:B------:R-:W-:-:S07]  /*7f10*/  MOV R2, 0x7f30 ;  /* 0x00007f3000027802 */ /* 0x000fce0000000f00 */
[----:B------:R-:W-:Y:S05]  /*7f20*/  CALL.REL.NOINC `($__internal_2_$__cuda_sm10x_tcgen05_guardrail_trap_unallocated_columns_being_dealloced) ;  /* 0x0000000000507944 */ /* 0x000fea0003c00000 */
.L_x_20:
[----:B------:R-:W-:Y:S01]  /*7f30*/  NOP ;  /* 0x0000000000007918 */ /* 0x000fe20000000000 */
[----:B--2---:R-:W-:Y:S05]  /*7f40*/  EXIT ;  /* 0x000000000000794d */ /* 0x004fea0003800000 */
.L_x_8:
[----:B------:R-:W1:Y:S02]  /*7f50*/  SYNCS.PHASECHK.TRANS64.TRYWAIT P4, [UR71+0xa000], RZ ;  /* 0x00a000ffff0075a7 */ /* 0x000e640008081147 */
[----:B-1----:R-:W-:Y:S05]  /*7f60*/  @!P4 BRA `(.L_x_8) ;  /* 0xfffffffc00f8c947 */ /* 0x002fea000383ffff */
[----:B------:R-:W-:Y:S05]  /*7f70*/  BRA `(.L_x_7) ;  /* 0xffffffa400e07947 */ /* 0x000fea000383ffff */
.L_x_14:
[----:B------:R-:W1:Y:S02]  /*7f80*/  SYNCS.PHASECHK.TRANS64.TRYWAIT P2, [UR71+0xe010], RZ ;  /* 0x00e010ffff0075a7 */ /* 0x000e640008041147 */
[----:B-1----:R-:W-:Y:S05]  /*7f90*/  @!P2 BRA `(.L_x_14) ;  /* 0xfffffffc00f8a947 */ /* 0x002fea000383ffff */
[----:B------:R-:W-:Y:S05]  /*7fa0*/  BRA `(.L_x_23) ;  /* 0xffffffc400687947 */ /* 0x000fea000383ffff */
.L_x_15:
[----:B------:R-:W1:Y:S02]  /*7fb0*/  SYNCS.PHASECHK.TRANS64.TRYWAIT P2, [UR30], R24 ;  /* 0x00000018ff0075a7 */ /* 0x000e64000804111e */
[----:B-1----:R-:W-:Y:S05]  /*7fc0*/  @!P2 BRA `(.L_x_15) ;  /* 0xfffffffc00f8a947 */ /* 0x002fea000383ffff */
[----:B------:R-:W-:Y:S05]  /*7fd0*/  BRA `(.L_x_24) ;  /* 0xffffffcc00047947 */ /* 0x000fea000383ffff */
.L_x_19:
[----:B------:R-:W1:Y:S02]  /*7fe0*/  SYNCS.PHASECHK.TRANS64.TRYWAIT P2, [UR30], R4 ;  /* 0x00000004ff0075a7 */ /* 0x000e64000804111e */
[----:B-1----:R-:W-:Y:S05]  /*7ff0*/  @!P2 BRA `(.L_x_19) ;  /* 0xfffffffc00f8a947 */ /* 0x002fea000383ffff */
[----:B------:R-:W-:Y:S05]  /*8000*/  BRA `(.L_x_18) ;  /* 0xffffffd400a07947 */ /* 0x000fea000383ffff */
        .weak           $__internal_0_$__cuda_sm10x_tcgen05_guardrail_trap_col_being_dealloced_not_returned_by_alloc
        .type           $__internal_0_$__cuda_sm10x_tcgen05_guardrail_trap_col_being_dealloced_not_returned_by_alloc,@function
        .size           $__internal_0_$__cuda_sm10x_tcgen05_guardrail_trap_col_being_dealloced_not_returned_by_alloc,($__internal_1_$__cuda_sm10x_tcgen05_guardrail_trap_phase_invalid_during_alloc - $__internal_0_$__cuda_sm10x_tcgen05_guardrail_trap_col_being_dealloced_not_returned_by_alloc)
$__internal_0_$__cuda_sm10x_tcgen05_guardrail_trap_col_being_dealloced_not_returned_by_alloc:
[----:B------:R-:W-:Y:S05]  /*8010*/  BPT.TRAP 0x1 ;  /* 0x000000040000795c */ /* 0x000fea0000300000 */
[----:B------:R-:W-:-:S04]  /*8020*/  HFMA2 R3, -RZ, RZ, 0, 0 ;  /* 0x00000000ff037431 */ /* 0x000fc800000001ff */
[----:B------:R-:W-:Y:S05]  /*8030*/  RET.REL.NODEC R2 `(attn_fwd) ;  /* 0xffffff7c02f07950 */ /* 0x000fea0003c3ffff */
        .weak           $__internal_1_$__cuda_sm10x_tcgen05_guardrail_trap_phase_invalid_during_alloc
        .type           $__internal_1_$__cuda_sm10x_tcgen05_guardrail_trap_phase_invalid_during_alloc,@function
        .size           $__internal_1_$__cuda_sm10x_tcgen05_guardrail_trap_phase_invalid_during_alloc,($__internal_2_$__cuda_sm10x_tcgen05_guardrail_trap_unallocated_columns_being_dealloced - $__internal_1_$__cuda_sm10x_tcgen05_guardrail_trap_phase_invalid_during_alloc)
$__internal_1_$__cuda_sm10x_tcgen05_guardrail_trap_phase_invalid_during_alloc:
[----:B------:R-:W-:Y:S05]  /*8040*/  BPT.TRAP 0x1 ;  /* 0x000000040000795c */ /* 0x000fea0000300000 */
[----:B------:R-:W-:-:S04]  /*8050*/  IMAD.MOV.U32 R3, RZ, RZ, 0x0 ;  /* 0x00000000ff037424 */ /* 0x000fc800078e00ff */
[----:B------:R-:W-:Y:S05]  /*8060*/  RET.REL.NODEC R2 `(attn_fwd) ;  /* 0xffffff7c02e47950 */ /* 0x000fea0003c3ffff */
        .weak           $__internal_2_$__cuda_sm10x_tcgen05_guardrail_trap_unallocated_columns_being_dealloced
        .type           $__internal_2_$__cuda_sm10x_tcgen05_guardrail_trap_unallocated_columns_being_dealloced,@function
        .size           $__internal_2_$__cuda_sm10x_tcgen05_guardrail_trap_unallocated_columns_being_dealloced,(.L_x_28 - $__internal_2_$__cuda_sm10x_tcgen05_guardrail_trap_unallocated_columns_being_dealloced)
$__internal_2_$__cuda_sm10x_tcgen05_guardrail_trap_unallocated_columns_being_dealloced:
[----:B------:R-:W-:Y:S05]  /*8070*/  BPT.TRAP 0x1 ;  /* 0x000000040000795c */ /* 0x000fea0000300000 */
[----:B------:R-:W-:-:S04]  /*8080*/  MOV R3, 0x0 ;  /* 0x0000000000037802 */ /* 0x000fc80000000f00 */
[----:B------:R-:W-:Y:S05]  /*8090*/  RET.REL.NODEC R2 `(attn_fwd) ;  /* 0xffffff7c02d87950 */ /* 0x000fea0003c3ffff */
.L_x_25:
[----:B------:R-:W-:-:S00]  /*80a0*/  BRA `(.L_x_25) ;  /* 0xfffffffc00fc7947 */ /* 0x000fc0000383ffff */
[----:B------:R-:W-:-:S00]  /*80b0*/  NOP ;  /* 0x0000000000007918 */ /* 0x000fc00000000000 */
        /* <DEDUP_REMOVED lines=12> */
.L_x_28:


//--------------------- .nv.global.init           --------------------------
	.section	.nv.global.init,"aw",@progbits
.nv.global.init:
	.type		_$_str,@object
	.size		_$_str,(.L_3 - _$_str)
_$_str:
        /*0000*/ 	.byte	0x5f, 0x5f, 0x43, 0x55, 0x44, 0x41, 0x5f, 0x46, 0x54, 0x5a, 0x00
.L_3:


//--------------------- .nv.shared.attn_fwd       --------------------------
	.section	.nv.shared.attn_fwd,"aw",@nobits
	.sectionflags	@""
	.align	16
	.zero		1024


//--------------------- .nv.shared.reserved.0     --------------------------
	.section	.nv.shared.reserved.0,"aw",@nobits
	.align	8
	.weak		__nv_reservedSMEM_offset_0_alias
	.size		__nv_reservedSMEM_offset_0_alias, 0, 64
	.other		__nv_reservedSMEM_offset_0_alias,@"STO_CUDA_RESERVED_SHARED STV_DEFAULT"
__nv_reservedSMEM_offset_0_alias:
	.zero		0
.nv.shared.reserved.0:
	.zero		64
	.weak		__nv_reservedSMEM_allocation_phase
	.type		__nv_reservedSMEM_allocation_phase,@object
	.size		__nv_reservedSMEM_allocation_phase,(.L_0 - __nv_reservedSMEM_allocation_phase)
__nv_reservedSMEM_allocation_phase:
	.zero		1
.L_0:
	.zero		7
	.weak		__nv_reservedSMEM_devtool_atexit_pc
	.type		__nv_reservedSMEM_devtool_atexit_pc,@object
	.size		__nv_reservedSMEM_devtool_atexit_pc,(__nv_reservedSMEM_allocation_mask - __nv_reservedSMEM_devtool_atexit_pc)
__nv_reservedSMEM_devtool_atexit_pc:
	.zero		8
	.weak		__nv_reservedSMEM_allocation_mask
	.type		__nv_reservedSMEM_allocation_mask,@object
	.size		__nv_reservedSMEM_allocation_mask,(.L_2 - __nv_reservedSMEM_allocation_mask)
__nv_reservedSMEM_allocation_mask:
	.zero		4
.L_2:


//--------------------- .nv.constant0.attn_fwd    --------------------------
	.section	.nv.constant0.attn_fwd,"a",@progbits
	.sectionflags	@""
	.align	4
.nv.constant0.attn_fwd:
	.zero		1032


//--------------------- SYMBOLS --------------------------

	.type		.nv.reservedSmem.offset0,@object
	.size		.nv.reservedSmem.offset0,0x4
	.type		.nv.reservedSmem.cap,@object
	.size		.nv.reservedSmem.cap,0x4
